//
// Generated by NVIDIA NVVM Compiler
//
// Compiler Build ID: CL-36424714
// Cuda compilation tools, release 13.0, V13.0.88
// Based on NVVM 20.0.0
//

.version 9.0
.target sm_100
.address_size 64

	// .globl	_Z8normCalcPfS_S_S_i

.visible .entry _Z8normCalcPfS_S_S_i(
	.param .u64 .ptr .align 1 _Z8normCalcPfS_S_S_i_param_0,
	.param .u64 .ptr .align 1 _Z8normCalcPfS_S_S_i_param_1,
	.param .u64 .ptr .align 1 _Z8normCalcPfS_S_S_i_param_2,
	.param .u64 .ptr .align 1 _Z8normCalcPfS_S_S_i_param_3,
	.param .u32 _Z8normCalcPfS_S_S_i_param_4
)
{
	.reg .pred 	%p<54>;
	.reg .b32 	%r<142>;
	.reg .b32 	%f<323>;
	.reg .b64 	%rd<71>;

	ld.param.u64 	%rd10, [_Z8normCalcPfS_S_S_i_param_0];
	ld.param.u64 	%rd11, [_Z8normCalcPfS_S_S_i_param_1];
	ld.param.u64 	%rd8, [_Z8normCalcPfS_S_S_i_param_2];
	ld.param.u64 	%rd9, [_Z8normCalcPfS_S_S_i_param_3];
	ld.param.u32 	%r59, [_Z8normCalcPfS_S_S_i_param_4];
	cvta.to.global.u64 	%rd1, %rd11;
	cvta.to.global.u64 	%rd2, %rd10;
	mov.u32 	%r60, %ctaid.x;
	mov.u32 	%r61, %ntid.x;
	mul.lo.s32 	%r1, %r60, %r61;
	mov.u32 	%r2, %tid.x;
	add.s32 	%r3, %r1, %r2;
	setp.ge.s32 	%p1, %r3, %r59;
	@%p1 bra 	$L__BB0_64;
	cvta.to.global.u64 	%rd12, %rd8;
	mul.wide.s32 	%rd13, %r3, 4;
	add.s64 	%rd3, %rd12, %rd13;
	mov.b32 	%r62, 0;
	st.global.u32 	[%rd3], %r62;
	setp.lt.s32 	%p2, %r59, 1;
	mov.f32 	%f316, 0f00000000;
	@%p2 bra 	$L__BB0_14;
	mul.lo.s32 	%r4, %r59, %r3;
	add.s32 	%r64, %r59, -1;
	and.b32  	%r5, %r59, 15;
	setp.lt.u32 	%p3, %r64, 15;
	mov.b32 	%r126, 0;
	mov.f32 	%f316, 0f00000000;
	@%p3 bra 	$L__BB0_5;
	and.b32  	%r126, %r59, 2147483632;
	neg.s32 	%r124, %r126;
	add.s64 	%rd4, %rd2, 32;
	mov.f32 	%f316, 0f00000000;
	mov.u32 	%r123, %r4;
$L__BB0_4:
	.pragma "nounroll";
	mul.wide.s32 	%rd14, %r123, 4;
	add.s64 	%rd15, %rd4, %rd14;
	ld.global.f32 	%f46, [%rd15+-32];
	add.f32 	%f47, %f46, %f316;
	st.global.f32 	[%rd3], %f47;
	ld.global.f32 	%f48, [%rd15+-28];
	add.f32 	%f49, %f48, %f47;
	st.global.f32 	[%rd3], %f49;
	ld.global.f32 	%f50, [%rd15+-24];
	add.f32 	%f51, %f50, %f49;
	st.global.f32 	[%rd3], %f51;
	ld.global.f32 	%f52, [%rd15+-20];
	add.f32 	%f53, %f52, %f51;
	st.global.f32 	[%rd3], %f53;
	ld.global.f32 	%f54, [%rd15+-16];
	add.f32 	%f55, %f54, %f53;
	st.global.f32 	[%rd3], %f55;
	ld.global.f32 	%f56, [%rd15+-12];
	add.f32 	%f57, %f56, %f55;
	st.global.f32 	[%rd3], %f57;
	ld.global.f32 	%f58, [%rd15+-8];
	add.f32 	%f59, %f58, %f57;
	st.global.f32 	[%rd3], %f59;
	ld.global.f32 	%f60, [%rd15+-4];
	add.f32 	%f61, %f60, %f59;
	st.global.f32 	[%rd3], %f61;
	ld.global.f32 	%f62, [%rd15];
	add.f32 	%f63, %f62, %f61;
	st.global.f32 	[%rd3], %f63;
	ld.global.f32 	%f64, [%rd15+4];
	add.f32 	%f65, %f64, %f63;
	st.global.f32 	[%rd3], %f65;
	ld.global.f32 	%f66, [%rd15+8];
	add.f32 	%f67, %f66, %f65;
	st.global.f32 	[%rd3], %f67;
	ld.global.f32 	%f68, [%rd15+12];
	add.f32 	%f69, %f68, %f67;
	st.global.f32 	[%rd3], %f69;
	ld.global.f32 	%f70, [%rd15+16];
	add.f32 	%f71, %f70, %f69;
	st.global.f32 	[%rd3], %f71;
	ld.global.f32 	%f72, [%rd15+20];
	add.f32 	%f73, %f72, %f71;
	st.global.f32 	[%rd3], %f73;
	ld.global.f32 	%f74, [%rd15+24];
	add.f32 	%f75, %f74, %f73;
	st.global.f32 	[%rd3], %f75;
	ld.global.f32 	%f76, [%rd15+28];
	add.f32 	%f316, %f76, %f75;
	st.global.f32 	[%rd3], %f316;
	add.s32 	%r124, %r124, 16;
	add.s32 	%r123, %r123, 16;
	setp.ne.s32 	%p4, %r124, 0;
	@%p4 bra 	$L__BB0_4;
$L__BB0_5:
	setp.eq.s32 	%p5, %r5, 0;
	@%p5 bra 	$L__BB0_14;
	and.b32  	%r13, %r59, 7;
	setp.lt.u32 	%p6, %r5, 8;
	@%p6 bra 	$L__BB0_8;
	add.s32 	%r65, %r126, %r4;
	mul.wide.s32 	%rd16, %r65, 4;
	add.s64 	%rd17, %rd2, %rd16;
	ld.global.f32 	%f77, [%rd17];
	add.f32 	%f78, %f77, %f316;
	st.global.f32 	[%rd3], %f78;
	ld.global.f32 	%f79, [%rd17+4];
	add.f32 	%f80, %f79, %f78;
	st.global.f32 	[%rd3], %f80;
	ld.global.f32 	%f81, [%rd17+8];
	add.f32 	%f82, %f81, %f80;
	st.global.f32 	[%rd3], %f82;
	ld.global.f32 	%f83, [%rd17+12];
	add.f32 	%f84, %f83, %f82;
	st.global.f32 	[%rd3], %f84;
	ld.global.f32 	%f85, [%rd17+16];
	add.f32 	%f86, %f85, %f84;
	st.global.f32 	[%rd3], %f86;
	ld.global.f32 	%f87, [%rd17+20];
	add.f32 	%f88, %f87, %f86;
	st.global.f32 	[%rd3], %f88;
	ld.global.f32 	%f89, [%rd17+24];
	add.f32 	%f90, %f89, %f88;
	st.global.f32 	[%rd3], %f90;
	ld.global.f32 	%f91, [%rd17+28];
	add.f32 	%f316, %f91, %f90;
	st.global.f32 	[%rd3], %f316;
	add.s32 	%r126, %r126, 8;
$L__BB0_8:
	setp.eq.s32 	%p7, %r13, 0;
	@%p7 bra 	$L__BB0_14;
	and.b32  	%r16, %r59, 3;
	setp.lt.u32 	%p8, %r13, 4;
	@%p8 bra 	$L__BB0_11;
	add.s32 	%r66, %r126, %r4;
	mul.wide.s32 	%rd18, %r66, 4;
	add.s64 	%rd19, %rd2, %rd18;
	ld.global.f32 	%f92, [%rd19];
	add.f32 	%f93, %f92, %f316;
	st.global.f32 	[%rd3], %f93;
	ld.global.f32 	%f94, [%rd19+4];
	add.f32 	%f95, %f94, %f93;
	st.global.f32 	[%rd3], %f95;
	ld.global.f32 	%f96, [%rd19+8];
	add.f32 	%f97, %f96, %f95;
	st.global.f32 	[%rd3], %f97;
	ld.global.f32 	%f98, [%rd19+12];
	add.f32 	%f316, %f98, %f97;
	st.global.f32 	[%rd3], %f316;
	add.s32 	%r126, %r126, 4;
$L__BB0_11:
	setp.eq.s32 	%p9, %r16, 0;
	@%p9 bra 	$L__BB0_14;
	add.s32 	%r129, %r126, %r4;
	neg.s32 	%r128, %r16;
$L__BB0_13:
	.pragma "nounroll";
	mul.wide.s32 	%rd20, %r129, 4;
	add.s64 	%rd21, %rd2, %rd20;
	ld.global.f32 	%f99, [%rd21];
	add.f32 	%f316, %f99, %f316;
	st.global.f32 	[%rd3], %f316;
	add.s32 	%r129, %r129, 1;
	add.s32 	%r128, %r128, 1;
	setp.ne.s32 	%p10, %r128, 0;
	@%p10 bra 	$L__BB0_13;
$L__BB0_14:
	setp.lt.s32 	%p11, %r59, 1;
	cvt.rn.f32.s32 	%f11, %r59;
	div.rn.f32 	%f100, %f316, %f11;
	st.global.f32 	[%rd3], %f100;
	cvta.to.global.u64 	%rd22, %rd9;
	add.s64 	%rd5, %rd22, %rd13;
	mov.b32 	%r67, 0;
	st.global.u32 	[%rd5], %r67;
	@%p11 bra 	$L__BB0_63;
	mul.lo.s32 	%r25, %r59, %r3;
	and.b32  	%r26, %r59, 1;
	setp.eq.s32 	%p12, %r59, 1;
	mov.b32 	%r132, 0;
	mov.f32 	%f320, 0f00000000;
	@%p12 bra 	$L__BB0_28;
	and.b32  	%r132, %r59, 2147483646;
	neg.s32 	%r131, %r132;
	mov.f32 	%f320, 0f00000000;
	mov.u32 	%r130, %r25;
$L__BB0_17:
	mul.wide.s32 	%rd24, %r130, 4;
	add.s64 	%rd25, %rd2, %rd24;
	add.s64 	%rd6, %rd25, 4;
	ld.global.f32 	%f106, [%rd25];
	ld.global.f32 	%f107, [%rd3];
	sub.f32 	%f13, %f106, %f107;
	abs.f32 	%f14, %f13;
	setp.eq.f32 	%p13, %f13, 0f3F800000;
	mov.f32 	%f318, 0f3F800000;
	@%p13 bra 	$L__BB0_22;
	setp.num.f32 	%p14, %f14, %f14;
	@%p14 bra 	$L__BB0_20;
	mov.f32 	%f163, 0f40000000;
	add.rn.f32 	%f318, %f13, %f163;
	bra.uni 	$L__BB0_22;
$L__BB0_20:
	setp.lt.f32 	%p15, %f14, 0f00800000;
	mul.f32 	%f108, %f14, 0f4B800000;
	selp.f32 	%f109, %f108, %f14, %p15;
	mov.b32 	%r69, %f109;
	add.s32 	%r70, %r69, -1060439283;
	and.b32  	%r71, %r70, -8388608;
	sub.s32 	%r72, %r69, %r71;
	mov.b32 	%f110, %r72;
	cvt.rn.f32.s32 	%f111, %r71;
	selp.f32 	%f112, 0fC1C00000, 0f00000000, %p15;
	fma.rn.f32 	%f113, %f111, 0f34000000, %f112;
	add.f32 	%f114, %f110, 0fBF800000;
	add.f32 	%f115, %f110, 0f3F800000;
	rcp.approx.ftz.f32 	%f116, %f115;
	add.f32 	%f117, %f114, %f114;
	mul.f32 	%f118, %f117, %f116;
	mul.f32 	%f119, %f118, %f118;
	neg.f32 	%f120, %f118;
	sub.f32 	%f121, %f114, %f118;
	add.f32 	%f122, %f121, %f121;
	fma.rn.f32 	%f123, %f120, %f114, %f122;
	mul.rn.f32 	%f124, %f116, %f123;
	fma.rn.f32 	%f125, %f119, 0f3A2C32E4, 0f3B52E7DB;
	fma.rn.f32 	%f126, %f125, %f119, 0f3C93BB73;
	fma.rn.f32 	%f127, %f126, %f119, 0f3DF6384F;
	mul.rn.f32 	%f128, %f127, %f119;
	fma.rn.f32 	%f129, %f118, 0f3FB8AA3B, %f113;
	mul.f32 	%f130, %f128, 0f40400000;
	sub.f32 	%f131, %f113, %f129;
	fma.rn.f32 	%f132, %f118, 0f3FB8AA3B, %f131;
	fma.rn.f32 	%f133, %f124, 0f3FB8AA3B, %f132;
	fma.rn.f32 	%f134, %f118, 0f32A55E34, %f133;
	fma.rn.f32 	%f135, %f130, %f124, %f134;
	fma.rn.f32 	%f136, %f128, %f118, %f135;
	add.rn.f32 	%f137, %f129, %f136;
	mov.f32 	%f138, 0f40000000;
	mul.rn.f32 	%f139, %f137, %f138;
	cvt.rni.f32.f32 	%f140, %f139;
	sub.f32 	%f141, %f139, %f140;
	neg.f32 	%f142, %f139;
	fma.rn.f32 	%f143, %f137, 0f40000000, %f142;
	neg.f32 	%f144, %f129;
	add.rn.f32 	%f145, %f137, %f144;
	neg.f32 	%f146, %f145;
	add.rn.f32 	%f147, %f136, %f146;
	fma.rn.f32 	%f148, %f147, 0f40000000, %f143;
	add.f32 	%f149, %f141, %f148;
	setp.gt.f32 	%p16, %f140, 0f00000000;
	selp.b32 	%r73, 0, -2097152000, %p16;
	setp.neu.f32 	%p17, %f13, 0f00000000;
	setp.neu.f32 	%p18, %f14, 0f7F800000;
	setp.lt.f32 	%p19, %f139, 0f00000000;
	selp.f32 	%f150, 0f00000000, 0f7F800000, %p19;
	abs.f32 	%f151, %f139;
	setp.gt.f32 	%p20, %f151, 0f43180000;
	cvt.rzi.s32.f32 	%r74, %f140;
	shl.b32 	%r75, %r74, 23;
	sub.s32 	%r76, %r75, %r73;
	mov.b32 	%f152, %r76;
	add.s32 	%r77, %r73, 2130706432;
	mov.b32 	%f153, %r77;
	fma.rn.f32 	%f154, %f149, 0f391FCB8E, 0f3AAF85ED;
	fma.rn.f32 	%f155, %f154, %f149, 0f3C1D9856;
	fma.rn.f32 	%f156, %f155, %f149, 0f3D6357BB;
	fma.rn.f32 	%f157, %f156, %f149, 0f3E75FDEC;
	fma.rn.f32 	%f158, %f157, %f149, 0f3F317218;
	fma.rn.f32 	%f159, %f158, %f149, 0f3F800000;
	mul.f32 	%f160, %f159, %f153;
	mul.f32 	%f161, %f160, %f152;
	selp.f32 	%f318, %f150, %f161, %p20;
	and.pred  	%p21, %p17, %p18;
	@%p21 bra 	$L__BB0_22;
	add.f32 	%f162, %f13, %f13;
	mov.b32 	%r78, %f162;
	and.b32  	%r79, %r78, 2147483647;
	mov.b32 	%f318, %r79;
$L__BB0_22:
	add.f32 	%f19, %f318, %f320;
	st.global.f32 	[%rd5], %f19;
	ld.global.f32 	%f165, [%rd6];
	ld.global.f32 	%f166, [%rd3];
	sub.f32 	%f20, %f165, %f166;
	abs.f32 	%f21, %f20;
	setp.eq.f32 	%p22, %f20, 0f3F800000;
	mov.f32 	%f319, 0f3F800000;
	@%p22 bra 	$L__BB0_27;
	setp.nan.f32 	%p23, %f21, %f21;
	@%p23 bra 	$L__BB0_26;
	setp.lt.f32 	%p24, %f21, 0f00800000;
	mul.f32 	%f167, %f21, 0f4B800000;
	selp.f32 	%f168, %f167, %f21, %p24;
	mov.b32 	%r80, %f168;
	add.s32 	%r81, %r80, -1060439283;
	and.b32  	%r82, %r81, -8388608;
	sub.s32 	%r83, %r80, %r82;
	mov.b32 	%f169, %r83;
	cvt.rn.f32.s32 	%f170, %r82;
	selp.f32 	%f171, 0fC1C00000, 0f00000000, %p24;
	fma.rn.f32 	%f172, %f170, 0f34000000, %f171;
	add.f32 	%f173, %f169, 0fBF800000;
	add.f32 	%f174, %f169, 0f3F800000;
	rcp.approx.ftz.f32 	%f175, %f174;
	add.f32 	%f176, %f173, %f173;
	mul.f32 	%f177, %f176, %f175;
	mul.f32 	%f178, %f177, %f177;
	neg.f32 	%f179, %f177;
	sub.f32 	%f180, %f173, %f177;
	add.f32 	%f181, %f180, %f180;
	fma.rn.f32 	%f182, %f179, %f173, %f181;
	mul.rn.f32 	%f183, %f175, %f182;
	fma.rn.f32 	%f184, %f178, 0f3A2C32E4, 0f3B52E7DB;
	fma.rn.f32 	%f185, %f184, %f178, 0f3C93BB73;
	fma.rn.f32 	%f186, %f185, %f178, 0f3DF6384F;
	mul.rn.f32 	%f187, %f186, %f178;
	fma.rn.f32 	%f188, %f177, 0f3FB8AA3B, %f172;
	mul.f32 	%f189, %f187, 0f40400000;
	sub.f32 	%f190, %f172, %f188;
	fma.rn.f32 	%f191, %f177, 0f3FB8AA3B, %f190;
	fma.rn.f32 	%f192, %f183, 0f3FB8AA3B, %f191;
	fma.rn.f32 	%f193, %f177, 0f32A55E34, %f192;
	fma.rn.f32 	%f194, %f189, %f183, %f193;
	fma.rn.f32 	%f195, %f187, %f177, %f194;
	add.rn.f32 	%f196, %f188, %f195;
	mov.f32 	%f197, 0f40000000;
	mul.rn.f32 	%f198, %f196, %f197;
	cvt.rni.f32.f32 	%f199, %f198;
	sub.f32 	%f200, %f198, %f199;
	neg.f32 	%f201, %f198;
	fma.rn.f32 	%f202, %f196, 0f40000000, %f201;
	neg.f32 	%f203, %f188;
	add.rn.f32 	%f204, %f196, %f203;
	neg.f32 	%f205, %f204;
	add.rn.f32 	%f206, %f195, %f205;
	fma.rn.f32 	%f207, %f206, 0f40000000, %f202;
	add.f32 	%f208, %f200, %f207;
	setp.gt.f32 	%p25, %f199, 0f00000000;
	selp.b32 	%r84, 0, -2097152000, %p25;
	setp.neu.f32 	%p26, %f20, 0f00000000;
	setp.neu.f32 	%p27, %f21, 0f7F800000;
	setp.lt.f32 	%p28, %f198, 0f00000000;
	selp.f32 	%f209, 0f00000000, 0f7F800000, %p28;
	abs.f32 	%f210, %f198;
	setp.gt.f32 	%p29, %f210, 0f43180000;
	cvt.rzi.s32.f32 	%r85, %f199;
	shl.b32 	%r86, %r85, 23;
	sub.s32 	%r87, %r86, %r84;
	mov.b32 	%f211, %r87;
	add.s32 	%r88, %r84, 2130706432;
	mov.b32 	%f212, %r88;
	fma.rn.f32 	%f213, %f208, 0f391FCB8E, 0f3AAF85ED;
	fma.rn.f32 	%f214, %f213, %f208, 0f3C1D9856;
	fma.rn.f32 	%f215, %f214, %f208, 0f3D6357BB;
	fma.rn.f32 	%f216, %f215, %f208, 0f3E75FDEC;
	fma.rn.f32 	%f217, %f216, %f208, 0f3F317218;
	fma.rn.f32 	%f218, %f217, %f208, 0f3F800000;
	mul.f32 	%f219, %f218, %f212;
	mul.f32 	%f220, %f219, %f211;
	selp.f32 	%f319, %f209, %f220, %p29;
	and.pred  	%p30, %p26, %p27;
	@%p30 bra 	$L__BB0_27;
	add.f32 	%f221, %f20, %f20;
	mov.b32 	%r89, %f221;
	and.b32  	%r90, %r89, 2147483647;
	mov.b32 	%f319, %r90;
	bra.uni 	$L__BB0_27;
$L__BB0_26:
	mov.f32 	%f222, 0f40000000;
	add.rn.f32 	%f319, %f20, %f222;
$L__BB0_27:
	add.f32 	%f320, %f319, %f19;
	st.global.f32 	[%rd5], %f320;
	add.s32 	%r131, %r131, 2;
	add.s32 	%r130, %r130, 2;
	setp.ne.s32 	%p31, %r131, 0;
	@%p31 bra 	$L__BB0_17;
$L__BB0_28:
	setp.eq.s32 	%p32, %r26, 0;
	@%p32 bra 	$L__BB0_35;
	add.s32 	%r91, %r132, %r25;
	mul.wide.s32 	%rd26, %r91, 4;
	add.s64 	%rd27, %rd2, %rd26;
	ld.global.f32 	%f224, [%rd27];
	ld.global.f32 	%f225, [%rd3];
	sub.f32 	%f28, %f224, %f225;
	abs.f32 	%f29, %f28;
	setp.eq.f32 	%p33, %f28, 0f3F800000;
	mov.f32 	%f321, 0f3F800000;
	@%p33 bra 	$L__BB0_34;
	setp.nan.f32 	%p34, %f29, %f29;
	@%p34 bra 	$L__BB0_33;
	setp.lt.f32 	%p35, %f29, 0f00800000;
	mul.f32 	%f226, %f29, 0f4B800000;
	selp.f32 	%f227, %f226, %f29, %p35;
	mov.b32 	%r92, %f227;
	add.s32 	%r93, %r92, -1060439283;
	and.b32  	%r94, %r93, -8388608;
	sub.s32 	%r95, %r92, %r94;
	mov.b32 	%f228, %r95;
	cvt.rn.f32.s32 	%f229, %r94;
	selp.f32 	%f230, 0fC1C00000, 0f00000000, %p35;
	fma.rn.f32 	%f231, %f229, 0f34000000, %f230;
	add.f32 	%f232, %f228, 0fBF800000;
	add.f32 	%f233, %f228, 0f3F800000;
	rcp.approx.ftz.f32 	%f234, %f233;
	add.f32 	%f235, %f232, %f232;
	mul.f32 	%f236, %f235, %f234;
	mul.f32 	%f237, %f236, %f236;
	neg.f32 	%f238, %f236;
	sub.f32 	%f239, %f232, %f236;
	add.f32 	%f240, %f239, %f239;
	fma.rn.f32 	%f241, %f238, %f232, %f240;
	mul.rn.f32 	%f242, %f234, %f241;
	fma.rn.f32 	%f243, %f237, 0f3A2C32E4, 0f3B52E7DB;
	fma.rn.f32 	%f244, %f243, %f237, 0f3C93BB73;
	fma.rn.f32 	%f245, %f244, %f237, 0f3DF6384F;
	mul.rn.f32 	%f246, %f245, %f237;
	fma.rn.f32 	%f247, %f236, 0f3FB8AA3B, %f231;
	mul.f32 	%f248, %f246, 0f40400000;
	sub.f32 	%f249, %f231, %f247;
	fma.rn.f32 	%f250, %f236, 0f3FB8AA3B, %f249;
	fma.rn.f32 	%f251, %f242, 0f3FB8AA3B, %f250;
	fma.rn.f32 	%f252, %f236, 0f32A55E34, %f251;
	fma.rn.f32 	%f253, %f248, %f242, %f252;
	fma.rn.f32 	%f254, %f246, %f236, %f253;
	add.rn.f32 	%f255, %f247, %f254;
	mov.f32 	%f256, 0f40000000;
	mul.rn.f32 	%f257, %f255, %f256;
	cvt.rni.f32.f32 	%f258, %f257;
	sub.f32 	%f259, %f257, %f258;
	neg.f32 	%f260, %f257;
	fma.rn.f32 	%f261, %f255, 0f40000000, %f260;
	neg.f32 	%f262, %f247;
	add.rn.f32 	%f263, %f255, %f262;
	neg.f32 	%f264, %f263;
	add.rn.f32 	%f265, %f254, %f264;
	fma.rn.f32 	%f266, %f265, 0f40000000, %f261;
	add.f32 	%f267, %f259, %f266;
	setp.gt.f32 	%p36, %f258, 0f00000000;
	selp.b32 	%r96, 0, -2097152000, %p36;
	setp.neu.f32 	%p37, %f28, 0f00000000;
	setp.neu.f32 	%p38, %f29, 0f7F800000;
	setp.lt.f32 	%p39, %f257, 0f00000000;
	selp.f32 	%f268, 0f00000000, 0f7F800000, %p39;
	abs.f32 	%f269, %f257;
	setp.gt.f32 	%p40, %f269, 0f43180000;
	cvt.rzi.s32.f32 	%r97, %f258;
	shl.b32 	%r98, %r97, 23;
	sub.s32 	%r99, %r98, %r96;
	mov.b32 	%f270, %r99;
	add.s32 	%r100, %r96, 2130706432;
	mov.b32 	%f271, %r100;
	fma.rn.f32 	%f272, %f267, 0f391FCB8E, 0f3AAF85ED;
	fma.rn.f32 	%f273, %f272, %f267, 0f3C1D9856;
	fma.rn.f32 	%f274, %f273, %f267, 0f3D6357BB;
	fma.rn.f32 	%f275, %f274, %f267, 0f3E75FDEC;
	fma.rn.f32 	%f276, %f275, %f267, 0f3F317218;
	fma.rn.f32 	%f277, %f276, %f267, 0f3F800000;
	mul.f32 	%f278, %f277, %f271;
	mul.f32 	%f279, %f278, %f270;
	selp.f32 	%f321, %f268, %f279, %p40;
	and.pred  	%p41, %p37, %p38;
	@%p41 bra 	$L__BB0_34;
	add.f32 	%f280, %f28, %f28;
	mov.b32 	%r101, %f280;
	and.b32  	%r102, %r101, 2147483647;
	mov.b32 	%f321, %r102;
	bra.uni 	$L__BB0_34;
$L__BB0_33:
	mov.f32 	%f281, 0f40000000;
	add.rn.f32 	%f321, %f28, %f281;
$L__BB0_34:
	add.f32 	%f320, %f321, %f320;
$L__BB0_35:
	div.rn.f32 	%f282, %f320, %f11;
	st.global.f32 	[%rd5], %f282;
	add.s32 	%r104, %r59, -1;
	and.b32  	%r34, %r59, 3;
	setp.lt.u32 	%p42, %r104, 3;
	mov.b32 	%r141, 0;
	@%p42 bra 	$L__BB0_50;
	and.b32  	%r141, %r59, 2147483644;
	neg.s32 	%r138, %r141;
	mad.lo.s32 	%r137, %r59, 3, %r3;
	shl.b32 	%r38, %r59, 2;
	shl.b32 	%r106, %r59, 1;
	add.s32 	%r136, %r3, %r106;
	add.s32 	%r107, %r2, %r59;
	add.s32 	%r133, %r107, %r1;
	mov.b32 	%r139, 0;
	cvt.s64.s32 	%rd34, %r25;
	mov.u32 	%r134, %r25;
	mov.u32 	%r135, %r3;
$L__BB0_37:
	.pragma "nounroll";
	ld.global.f32 	%f36, [%rd5];
	setp.neu.f32 	%p43, %f36, 0f00000000;
	@%p43 bra 	$L__BB0_39;
	mul.wide.s32 	%rd32, %r135, 4;
	add.s64 	%rd33, %rd1, %rd32;
	mov.b32 	%r108, 0;
	st.global.u32 	[%rd33], %r108;
	bra.uni 	$L__BB0_40;
$L__BB0_39:
	mul.wide.s32 	%rd28, %r134, 4;
	add.s64 	%rd29, %rd2, %rd28;
	ld.global.f32 	%f283, [%rd29];
	ld.global.f32 	%f284, [%rd3];
	sub.f32 	%f285, %f283, %f284;
	div.rn.f32 	%f286, %f285, %f36;
	mul.wide.s32 	%rd30, %r135, 4;
	add.s64 	%rd31, %rd1, %rd30;
	st.global.f32 	[%rd31], %f286;
$L__BB0_40:
	ld.global.f32 	%f37, [%rd5];
	setp.eq.f32 	%p44, %f37, 0f00000000;
	cvt.s64.s32 	%rd35, %r139;
	add.s64 	%rd36, %rd35, %rd34;
	shl.b64 	%rd37, %rd36, 2;
	add.s64 	%rd7, %rd2, %rd37;
	@%p44 bra 	$L__BB0_42;
	ld.global.f32 	%f287, [%rd7+4];
	ld.global.f32 	%f288, [%rd3];
	sub.f32 	%f289, %f287, %f288;
	div.rn.f32 	%f290, %f289, %f37;
	mul.wide.s32 	%rd38, %r133, 4;
	add.s64 	%rd39, %rd1, %rd38;
	st.global.f32 	[%rd39], %f290;
	bra.uni 	$L__BB0_43;
$L__BB0_42:
	mul.wide.s32 	%rd40, %r133, 4;
	add.s64 	%rd41, %rd1, %rd40;
	mov.b32 	%r109, 0;
	st.global.u32 	[%rd41], %r109;
$L__BB0_43:
	ld.global.f32 	%f38, [%rd5];
	setp.eq.f32 	%p45, %f38, 0f00000000;
	@%p45 bra 	$L__BB0_45;
	ld.global.f32 	%f291, [%rd7+8];
	ld.global.f32 	%f292, [%rd3];
	sub.f32 	%f293, %f291, %f292;
	div.rn.f32 	%f294, %f293, %f38;
	mul.wide.s32 	%rd42, %r136, 4;
	add.s64 	%rd43, %rd1, %rd42;
	st.global.f32 	[%rd43], %f294;
	bra.uni 	$L__BB0_46;
$L__BB0_45:
	mul.wide.s32 	%rd44, %r136, 4;
	add.s64 	%rd45, %rd1, %rd44;
	mov.b32 	%r110, 0;
	st.global.u32 	[%rd45], %r110;
$L__BB0_46:
	ld.global.f32 	%f39, [%rd5];
	setp.eq.f32 	%p46, %f39, 0f00000000;
	@%p46 bra 	$L__BB0_48;
	ld.global.f32 	%f295, [%rd7+12];
	ld.global.f32 	%f296, [%rd3];
	sub.f32 	%f297, %f295, %f296;
	div.rn.f32 	%f298, %f297, %f39;
	mul.wide.s32 	%rd46, %r137, 4;
	add.s64 	%rd47, %rd1, %rd46;
	st.global.f32 	[%rd47], %f298;
	bra.uni 	$L__BB0_49;
$L__BB0_48:
	mul.wide.s32 	%rd48, %r137, 4;
	add.s64 	%rd49, %rd1, %rd48;
	mov.b32 	%r111, 0;
	st.global.u32 	[%rd49], %r111;
$L__BB0_49:
	add.s32 	%r139, %r139, 4;
	add.s32 	%r138, %r138, 4;
	add.s32 	%r137, %r137, %r38;
	add.s32 	%r136, %r136, %r38;
	add.s32 	%r135, %r135, %r38;
	add.s32 	%r134, %r134, 4;
	add.s32 	%r133, %r133, %r38;
	setp.ne.s32 	%p47, %r138, 0;
	@%p47 bra 	$L__BB0_37;
$L__BB0_50:
	setp.eq.s32 	%p48, %r34, 0;
	@%p48 bra 	$L__BB0_64;
	setp.eq.s32 	%p49, %r34, 1;
	@%p49 bra 	$L__BB0_59;
	ld.global.f32 	%f40, [%rd5];
	setp.eq.f32 	%p50, %f40, 0f00000000;
	@%p50 bra 	$L__BB0_54;
	add.s32 	%r112, %r141, %r25;
	mul.wide.s32 	%rd50, %r112, 4;
	add.s64 	%rd51, %rd2, %rd50;
	ld.global.f32 	%f299, [%rd51];
	ld.global.f32 	%f300, [%rd3];
	sub.f32 	%f301, %f299, %f300;
	div.rn.f32 	%f302, %f301, %f40;
	mad.lo.s32 	%r113, %r141, %r59, %r3;
	mul.wide.s32 	%rd52, %r113, 4;
	add.s64 	%rd53, %rd1, %rd52;
	st.global.f32 	[%rd53], %f302;
	bra.uni 	$L__BB0_55;
$L__BB0_54:
	mad.lo.s32 	%r114, %r141, %r59, %r3;
	mul.wide.s32 	%rd54, %r114, 4;
	add.s64 	%rd55, %rd1, %rd54;
	mov.b32 	%r115, 0;
	st.global.u32 	[%rd55], %r115;
$L__BB0_55:
	add.s32 	%r56, %r141, 1;
	ld.global.f32 	%f41, [%rd5];
	setp.eq.f32 	%p51, %f41, 0f00000000;
	@%p51 bra 	$L__BB0_57;
	cvt.s64.s32 	%rd56, %r25;
	cvt.u64.u32 	%rd57, %r141;
	add.s64 	%rd58, %rd57, %rd56;
	shl.b64 	%rd59, %rd58, 2;
	add.s64 	%rd60, %rd2, %rd59;
	ld.global.f32 	%f303, [%rd60+4];
	ld.global.f32 	%f304, [%rd3];
	sub.f32 	%f305, %f303, %f304;
	div.rn.f32 	%f306, %f305, %f41;
	mad.lo.s32 	%r116, %r56, %r59, %r3;
	mul.wide.s32 	%rd61, %r116, 4;
	add.s64 	%rd62, %rd1, %rd61;
	st.global.f32 	[%rd62], %f306;
	bra.uni 	$L__BB0_58;
$L__BB0_57:
	mad.lo.s32 	%r117, %r56, %r59, %r3;
	mul.wide.s32 	%rd63, %r117, 4;
	add.s64 	%rd64, %rd1, %rd63;
	mov.b32 	%r118, 0;
	st.global.u32 	[%rd64], %r118;
$L__BB0_58:
	add.s32 	%r141, %r141, 2;
$L__BB0_59:
	setp.eq.s32 	%p52, %r26, 0;
	@%p52 bra 	$L__BB0_64;
	ld.global.f32 	%f42, [%rd5];
	setp.eq.f32 	%p53, %f42, 0f00000000;
	@%p53 bra 	$L__BB0_62;
	add.s32 	%r119, %r141, %r25;
	mul.wide.s32 	%rd65, %r119, 4;
	add.s64 	%rd66, %rd2, %rd65;
	ld.global.f32 	%f307, [%rd66];
	ld.global.f32 	%f308, [%rd3];
	sub.f32 	%f309, %f307, %f308;
	div.rn.f32 	%f310, %f309, %f42;
	mad.lo.s32 	%r120, %r141, %r59, %r3;
	mul.wide.s32 	%rd67, %r120, 4;
	add.s64 	%rd68, %rd1, %rd67;
	st.global.f32 	[%rd68], %f310;
	bra.uni 	$L__BB0_64;
$L__BB0_62:
	mad.lo.s32 	%r121, %r141, %r59, %r3;
	mul.wide.s32 	%rd69, %r121, 4;
	add.s64 	%rd70, %rd1, %rd69;
	mov.b32 	%r122, 0;
	st.global.u32 	[%rd70], %r122;
	bra.uni 	$L__BB0_64;
$L__BB0_63:
	mov.f32 	%f101, 0f00000000;
	div.rn.f32 	%f102, %f101, %f11;
	st.global.f32 	[%rd5], %f102;
$L__BB0_64:
	ret;

}


// ===== COMPILED SASS (sm_100) =====

	.target	sm_100

	.elftype	@"ET_EXEC"


//--------------------- .note.nv.tkinfo           --------------------------
	.section	.note.nv.tkinfo,"",@"SHT_NOTE"
	.sectionflags	@"SHF_NOTE_NV_TKINFO"
	.tkinfo
        /*0018*/ 	.word	0x00000002
        /*0030*/ 	.string	""
        /*0030*/ 	.string	"ptxas"
        /*0030*/ 	.string	"Cuda compilation tools, release 13.0, V13.0.88"
        /*0030*/ 	.string	"Build cuda_13.0.r13.0/compiler.36424714_0"
        /*0030*/ 	.string	"-arch sm_100 -m 64 "



//--------------------- .note.nv.cuinfo           --------------------------
	.section	.note.nv.cuinfo,"",@"SHT_NOTE"
	.sectionflags	@"SHF_NOTE_NV_CUINFO"
        /*0018*/ 	.short	0x0002
        /*001a*/ 	.short	0x0064
        /*001c*/ 	.short	0x0082
	.zero		2


//--------------------- .nv.info                  --------------------------
	.section	.nv.info,"",@"SHT_CUDA_INFO"
	.align	4


	//----- nvinfo : EIATTR_REGCOUNT
	.align		4
        /*0000*/ 	.byte	0x04, 0x2f
        /*0002*/ 	.short	(.L_1 - .L_0)
	.align		4
.L_0:
        /*0004*/ 	.word	index@(_Z8normCalcPfS_S_S_i)
        /*0008*/ 	.word	0x00000021


	//----- nvinfo : EIATTR_FRAME_SIZE
	.align		4
.L_1:
        /*000c*/ 	.byte	0x04, 0x11
        /*000e*/ 	.short	(.L_3 - .L_2)
	.align		4
.L_2:
        /*0010*/ 	.word	index@($__internal_0_$__cuda_sm3x_div_rn_noftz_f32_slowpath)
        /*0014*/ 	.word	0x00000000


	//----- nvinfo : EIATTR_FRAME_SIZE
	.align		4
.L_3:
        /*0018*/ 	.byte	0x04, 0x11
        /*001a*/ 	.short	(.L_5 - .L_4)
	.align		4
.L_4:
        /*001c*/ 	.word	index@(_Z8normCalcPfS_S_S_i)
        /*0020*/ 	.word	0x00000000


	//----- nvinfo : EIATTR_MIN_STACK_SIZE
	.align		4
.L_5:
        /*0024*/ 	.byte	0x04, 0x12
        /*0026*/ 	.short	(.L_7 - .L_6)
	.align		4
.L_6:
        /*0028*/ 	.word	index@(_Z8normCalcPfS_S_S_i)
        /*002c*/ 	.word	0x00000000
.L_7:


//--------------------- .nv.compat                --------------------------
	.section	.nv.compat,"",@"SHT_CUDA_COMPAT_INFO"
	.align	4
        /*0000*/ 	.byte	0x02, 0x09, 0x00, 0x00, 0x02, 0x02, 0x01, 0x00, 0x02, 0x05, 0x05, 0x00, 0x03, 0x07, 0x01, 0x01
        /*0010*/ 	.byte	0x02, 0x03, 0x00, 0x00, 0x02, 0x06, 0x01, 0x00, 0x04, 0x0b, 0x08, 0x00, 0x01, 0x00, 0x00, 0x00
        /*0020*/ 	.byte	0x00, 0x00, 0x00, 0x00


//--------------------- .nv.info._Z8normCalcPfS_S_S_i --------------------------
	.section	.nv.info._Z8normCalcPfS_S_S_i,"",@"SHT_CUDA_INFO"
	.sectionflags	@""
	.align	4


	//----- nvinfo : EIATTR_CUDA_API_VERSION
	.align		4
        /*0000*/ 	.byte	0x04, 0x37
        /*0002*/ 	.short	(.L_9 - .L_8)
.L_8:
        /*0004*/ 	.word	0x00000082


	//----- nvinfo : EIATTR_KPARAM_INFO
	.align		4
.L_9:
        /*0008*/ 	.byte	0x04, 0x17
        /*000a*/ 	.short	(.L_11 - .L_10)
.L_10:
        /*000c*/ 	.word	0x00000000
        /*0010*/ 	.short	0x0004
        /*0012*/ 	.short	0x0020
        /*0014*/ 	.byte	0x00, 0xf0, 0x11, 0x00


	//----- nvinfo : EIATTR_KPARAM_INFO
	.align		4
.L_11:
        /*0018*/ 	.byte	0x04, 0x17
        /*001a*/ 	.short	(.L_13 - .L_12)
.L_12:
        /*001c*/ 	.word	0x00000000
        /*0020*/ 	.short	0x0003
        /*0022*/ 	.short	0x0018
        /*0024*/ 	.byte	0x00, 0xf5, 0x21, 0x00


	//----- nvinfo : EIATTR_KPARAM_INFO
	.align		4
.L_13:
        /*0028*/ 	.byte	0x04, 0x17
        /*002a*/ 	.short	(.L_15 - .L_14)
.L_14:
        /*002c*/ 	.word	0x00000000
        /*0030*/ 	.short	0x0002
        /*0032*/ 	.short	0x0010
        /*0034*/ 	.byte	0x00, 0xf5, 0x21, 0x00


	//----- nvinfo : EIATTR_KPARAM_INFO
	.align		4
.L_15:
        /*0038*/ 	.byte	0x04, 0x17
        /*003a*/ 	.short	(.L_17 - .L_16)
.L_16:
        /*003c*/ 	.word	0x00000000
        /*0040*/ 	.short	0x0001
        /*0042*/ 	.short	0x0008
        /*0044*/ 	.byte	0x00, 0xf5, 0x21, 0x00


	//----- nvinfo : EIATTR_KPARAM_INFO
	.align		4
.L_17:
        /*0048*/ 	.byte	0x04, 0x17
        /*004a*/ 	.short	(.L_19 - .L_18)
.L_18:
        /*004c*/ 	.word	0x00000000
        /*0050*/ 	.short	0x0000
        /*0052*/ 	.short	0x0000
        /*0054*/ 	.byte	0x00, 0xf5, 0x21, 0x00


	//----- nvinfo : EIATTR_SPARSE_MMA_MASK
	.align		4
.L_19:
        /*0058*/ 	.byte	0x03, 0x50
        /*005a*/ 	.short	0x0000


	//----- nvinfo : EIATTR_MAXREG_COUNT
	.align		4
        /*005c*/ 	.byte	0x03, 0x1b
        /*005e*/ 	.short	0x00ff


	//----- nvinfo : EIATTR_MERCURY_ISA_VERSION
	.align		4
        /*0060*/ 	.byte	0x03, 0x5f
        /*0062*/ 	.short	0x0101


	//----- nvinfo : EIATTR_VRC_CTA_INIT_COUNT
	.align		4
        /*0064*/ 	.byte	0x02, 0x4a
	.zero		1
	.zero		1


	//----- nvinfo : EIATTR_EXIT_INSTR_OFFSETS
	.align		4
        /*0068*/ 	.byte	0x04, 0x1c
        /*006a*/ 	.short	(.L_21 - .L_20)


	//   ....[0]....
.L_20:
        /*006c*/ 	.word	0x00000080


	//   ....[1]....
        /*0070*/ 	.word	0x00002460


	//   ....[2]....
        /*0074*/ 	.word	0x00002990


	//   ....[3]....
        /*0078*/ 	.word	0x00002b60


	//   ....[4]....
        /*007c*/ 	.word	0x00002bb0


	//   ....[5]....
        /*0080*/ 	.word	0x00002c90


	//----- nvinfo : EIATTR_CRS_STACK_SIZE
	.align		4
.L_21:
        /*0084*/ 	.byte	0x04, 0x1e
        /*0086*/ 	.short	(.L_23 - .L_22)
.L_22:
        /*0088*/ 	.word	0x00000000


	//----- nvinfo : EIATTR_CBANK_PARAM_SIZE
	.align		4
.L_23:
        /*008c*/ 	.byte	0x03, 0x19
        /*008e*/ 	.short	0x0024


	//----- nvinfo : EIATTR_PARAM_CBANK
	.align		4
        /*0090*/ 	.byte	0x04, 0x0a
        /*0092*/ 	.short	(.L_25 - .L_24)
	.align		4
.L_24:
        /*0094*/ 	.word	index@(.nv.constant0._Z8normCalcPfS_S_S_i)
        /*0098*/ 	.short	0x0380
        /*009a*/ 	.short	0x0024


	//----- nvinfo : EIATTR_SW_WAR
	.align		4
.L_25:
        /*009c*/ 	.byte	0x04, 0x36
        /*009e*/ 	.short	(.L_27 - .L_26)
.L_26:
        /*00a0*/ 	.word	0x00000008
.L_27:


//--------------------- .nv.callgraph             --------------------------
	.section	.nv.callgraph,"",@"SHT_CUDA_CALLGRAPH"
	.align	4
	.sectionentsize	8
	.align		4
        /*0000*/ 	.word	0x00000000
	.align		4
        /*0004*/ 	.word	0xffffffff
	.align		4
        /*0008*/ 	.word	0x00000000
	.align		4
        /*000c*/ 	.word	0xfffffffe
	.align		4
        /*0010*/ 	.word	0x00000000
	.align		4
        /*0014*/ 	.word	0xfffffffd
	.align		4
        /*0018*/ 	.word	0x00000000
	.align		4
        /*001c*/ 	.word	0xfffffffc


//--------------------- .text._Z8normCalcPfS_S_S_i --------------------------
	.section	.text._Z8normCalcPfS_S_S_i,"ax",@progbits
	.align	128
        .global         _Z8normCalcPfS_S_S_i
        .type           _Z8normCalcPfS_S_S_i,@function
        .size           _Z8normCalcPfS_S_S_i,(.L_x_70 - _Z8normCalcPfS_S_S_i)
        .other          _Z8normCalcPfS_S_S_i,@"STO_CUDA_ENTRY STV_DEFAULT"
_Z8normCalcPfS_S_S_i:
.text._Z8normCalcPfS_S_S_i:
[----:B------:R-:W-:Y:S01]  /*0000*/  LDC R1, c[0x0][0x37c] ;  /* 0x0000df00ff017b82 */ /* 0x000fe20000000800 */
[----:B------:R-:W0:Y:S07]  /*0010*/  S2R R12, SR_TID.X ;  /* 0x00000000000c7919 */ /* 0x000e2e0000002100 */
[----:B------:R-:W1:Y:S01]  /*0020*/  S2UR UR5, SR_CTAID.X ;  /* 0x00000000000579c3 */ /* 0x000e620000002500 */
[----:B------:R-:W1:Y:S01]  /*0030*/  LDCU UR4, c[0x0][0x360] ;  /* 0x00006c00ff0477ac */ /* 0x000e620008000800 */
[----:B------:R-:W2:Y:S01]  /*0040*/  LDCU UR12, c[0x0][0x3a0] ;  /* 0x00007400ff0c77ac */ /* 0x000ea20008000800 */
[----:B-1----:R-:W-:-:S06]  /*0050*/  UIMAD UR5, UR5, UR4, URZ ;  /* 0x00000004050572a4 */ /* 0x002fcc000f8e02ff */
[----:B0-----:R-:W-:-:S04]  /*0060*/  IADD3 R3, PT, PT, R12, UR5, RZ ;  /* 0x000000050c037c10 */ /* 0x001fc8000fffe0ff */
[----:B--2---:R-:W-:-:S13]  /*0070*/  ISETP.GE.AND P0, PT, R3, UR12, PT ;  /* 0x0000000c03007c0c */ /* 0x004fda000bf06270 */
[----:B------:R-:W-:Y:S05]  /*0080*/  @P0 EXIT ;  /* 0x000000000000094d */ /* 0x000fea0003800000 */
[----:B------:R-:W0:Y:S01]  /*0090*/  LDC.64 R4, c[0x0][0x390] ;  /* 0x0000e400ff047b82 */ /* 0x000e220000000a00 */
[----:B------:R-:W1:Y:S01]  /*00a0*/  LDCU.64 UR10, c[0x0][0x358] ;  /* 0x00006b00ff0a77ac */ /* 0x000e620008000a00 */
[----:B------:R-:W-:Y:S01]  /*00b0*/  HFMA2 R11, -RZ, RZ, 0, 0 ;  /* 0x00000000ff0b7431 */ /* 0x000fe200000001ff */
[----:B------:R-:W-:Y:S01]  /*00c0*/  UISETP.GE.AND UP0, UPT, UR12, 0x1, UPT ;  /* 0x000000010c00788c */ /* 0x000fe2000bf06270 */
[----:B0-----:R-:W-:-:S05]  /*00d0*/  IMAD.WIDE R4, R3, 0x4, R4 ;  /* 0x0000000403047825 */ /* 0x001fca00078e0204 */
[----:B-1----:R0:W-:Y:S03]  /*00e0*/  STG.E desc[UR10][R4.64], RZ ;  /* 0x000000ff04007986 */ /* 0x0021e6000c10190a */
[----:B------:R-:W-:Y:S05]  /*00f0*/  BRA.U !UP0, `(.L_x_0) ;  /* 0x0000000908207547 */ /* 0x000fea000b800000 */
[----:B------:R-:W-:Y:S02]  /*0100*/  UIADD3 UR4, UPT, UPT, UR12, -0x1, URZ ;  /* 0xffffffff0c047890 */ /* 0x000fe4000fffe0ff */
[----:B------:R-:W-:Y:S01]  /*0110*/  IMAD R0, R3, UR12, RZ ;  /* 0x0000000c03007c24 */ /* 0x000fe2000f8e02ff */
[----:B------:R-:W-:Y:S01]  /*0120*/  ULOP3.LUT UR8, UR12, 0xf, URZ, 0xc0, !UPT ;  /* 0x0000000f0c087892 */ /* 0x000fe2000f8ec0ff */
[----:B------:R-:W-:Y:S01]  /*0130*/  MOV R11, RZ ;  /* 0x000000ff000b7202 */ /* 0x000fe20000000f00 */
[----:B------:R-:W-:Y:S02]  /*0140*/  UISETP.GE.U32.AND UP2, UPT, UR4, 0xf, UPT ;  /* 0x0000000f0400788c */ /* 0x000fe4000bf46070 */
[----:B------:R-:W-:Y:S01]  /*0150*/  UISETP.NE.AND UP1, UPT, UR8, URZ, UPT ;  /* 0x000000ff0800728c */ /* 0x000fe2000bf25270 */
[----:B------:R-:W-:-:S06]  /*0160*/  UMOV UR4, URZ ;  /* 0x000000ff00047c82 */ /* 0x000fcc0008000000 */
[----:B------:R-:W-:Y:S05]  /*0170*/  BRA.U !UP2, `(.L_x_1) ;  /* 0x000000010af87547 */ /* 0x000fea000b800000 */
[----:B------:R-:W1:Y:S01]  /*0180*/  LDCU.64 UR6, c[0x0][0x380] ;  /* 0x00007000ff0677ac */ /* 0x000e620008000a00 */
[----:B------:R-:W-:Y:S02]  /*0190*/  MOV R11, RZ ;  /* 0x000000ff000b7202 */ /* 0x000fe40000000f00 */
[----:B------:R-:W-:Y:S01]  /*01a0*/  MOV R2, R0 ;  /* 0x0000000000027202 */ /* 0x000fe20000000f00 */
[----:B------:R-:W-:-:S04]  /*01b0*/  ULOP3.LUT UR4, UR12, 0x7ffffff0, URZ, 0xc0, !UPT ;  /* 0x7ffffff00c047892 */ /* 0x000fc8000f8ec0ff */
[----:B------:R-:W-:Y:S02]  /*01c0*/  UIADD3 UR9, UPT, UPT, -UR4, URZ, URZ ;  /* 0x000000ff04097290 */ /* 0x000fe4000fffe1ff */
[----:B-1----:R-:W-:-:S04]  /*01d0*/  UIADD3 UR6, UP2, UPT, UR6, 0x20, URZ ;  /* 0x0000002006067890 */ /* 0x002fc8000ff5e0ff */
[----:B------:R-:W-:-:S12]  /*01e0*/  UIADD3.X UR7, UPT, UPT, URZ, UR7, URZ, UP2, !UPT ;  /* 0x00000007ff077290 */ /* 0x000fd800097fe4ff */
.L_x_2:
[----:B------:R-:W-:Y:S02]  /*01f0*/  MOV R6, UR6 ;  /* 0x0000000600067c02 */ /* 0x000fe40008000f00 */
[----:B------:R-:W-:-:S03]  /*0200*/  MOV R7, UR7 ;  /* 0x0000000700077c02 */ /* 0x000fc60008000f00 */
[----:B------:R-:W-:-:S05]  /*0210*/  IMAD.WIDE R6, R2, 0x4, R6 ;  /* 0x0000000402067825 */ /* 0x000fca00078e0206 */
[----:B------:R-:W2:Y:S02]  /*0220*/  LDG.E R8, desc[UR10][R6.64+-0x20] ;  /* 0xffffe00a06087981 */ /* 0x000ea4000c1e1900 */
[----:B--23--:R-:W-:-:S05]  /*0230*/  FADD R11, R8, R11 ;  /* 0x0000000b080b7221 */ /* 0x00cfca0000000000 */
[----:B------:R1:W-:Y:S04]  /*0240*/  STG.E desc[UR10][R4.64], R11 ;  /* 0x0000000b04007986 */ /* 0x0003e8000c10190a */
[----:B------:R-:W2:Y:S02]  /*0250*/  LDG.E R8, desc[UR10][R6.64+-0x1c] ;  /* 0xffffe40a06087981 */ /* 0x000ea4000c1e1900 */
[----:B--2---:R-:W-:-:S05]  /*0260*/  FADD R9, R11, R8 ;  /* 0x000000080b097221 */ /* 0x004fca0000000000 */
[----:B------:R2:W-:Y:S04]  /*0270*/  STG.E desc[UR10][R4.64], R9 ;  /* 0x0000000904007986 */ /* 0x0005e8000c10190a */
[----:B------:R-:W3:Y:S02]  /*0280*/  LDG.E R8, desc[UR10][R6.64+-0x18] ;  /* 0xffffe80a06087981 */ /* 0x000ee4000c1e1900 */
[----:B---3--:R-:W-:-:S05]  /*0290*/  FADD R13, R9, R8 ;  /* 0x00000008090d7221 */ /* 0x008fca0000000000 */
[----:B------:R3:W-:Y:S04]  /*02a0*/  STG.E desc[UR10][R4.64], R13 ;  /* 0x0000000d04007986 */ /* 0x0007e8000c10190a */
[----:B------:R-:W4:Y:S02]  /*02b0*/  LDG.E R8, desc[UR10][R6.64+-0x14] ;  /* 0xffffec0a06087981 */ /* 0x000f24000c1e1900 */
[----:B----4-:R-:W-:-:S05]  /*02c0*/  FADD R15, R13, R8 ;  /* 0x000000080d0f7221 */ /* 0x010fca0000000000 */
[----:B------:R4:W-:Y:S04]  /*02d0*/  STG.E desc[UR10][R4.64], R15 ;  /* 0x0000000f04007986 */ /* 0x0009e8000c10190a */
[----:B------:R-:W1:Y:S02]  /*02e0*/  LDG.E R8, desc[UR10][R6.64+-0x10] ;  /* 0xfffff00a06087981 */ /* 0x000e64000c1e1900 */
[----:B-1----:R-:W-:-:S05]  /*02f0*/  FADD R11, R15, R8 ;  /* 0x000000080f0b7221 */ /* 0x002fca0000000000 */
        /* <DEDUP_REMOVED lines=12> */
[----:B------:R-:W-:Y:S04]  /*03c0*/  STG.E desc[UR10][R4.64], R11 ;  /* 0x0000000b04007986 */ /* 0x000fe8000c10190a */
        /* <DEDUP_REMOVED lines=18> */
[----:B------:R-:W2:Y:S01]  /*04f0*/  LDG.E R8, desc[UR10][R6.64+0x1c] ;  /* 0x00001c0a06087981 */ /* 0x000ea2000c1e1900 */
[----:B------:R-:W-:Y:S01]  /*0500*/  UIADD3 UR9, UPT, UPT, UR9, 0x10, URZ ;  /* 0x0000001009097890 */ /* 0x000fe2000fffe0ff */
[----:B------:R-:W-:-:S03]  /*0510*/  IADD3 R2, PT, PT, R2, 0x10, RZ ;  /* 0x0000001002027810 */ /* 0x000fc60007ffe0ff */
[----:B------:R-:W-:Y:S01]  /*0520*/  UISETP.NE.AND UP2, UPT, UR9, URZ, UPT ;  /* 0x000000ff0900728c */ /* 0x000fe2000bf45270 */
[----:B--2---:R-:W-:-:S05]  /*0530*/  FADD R11, R13, R8 ;  /* 0x000000080d0b7221 */ /* 0x004fca0000000000 */
[----:B------:R3:W-:Y:S03]  /*0540*/  STG.E desc[UR10][R4.64], R11 ;  /* 0x0000000b04007986 */ /* 0x0007e6000c10190a */
[----:B------:R-:W-:Y:S05]  /*0550*/  BRA.U UP2, `(.L_x_2) ;  /* 0xfffffffd02247547 */ /* 0x000fea000b83ffff */
.L_x_1:
[----:B------:R-:W-:Y:S05]  /*0560*/  BRA.U !UP1, `(.L_x_0) ;  /* 0x0000000509047547 */ /* 0x000fea000b800000 */
[----:B------:R-:W-:Y:S02]  /*0570*/  UISETP.GE.U32.AND UP1, UPT, UR8, 0x8, UPT ;  /* 0x000000080800788c */ /* 0x000fe4000bf26070 */
[----:B------:R-:W-:-:S04]  /*0580*/  ULOP3.LUT UR7, UR12, 0x7, URZ, 0xc0, !UPT ;  /* 0x000000070c077892 */ /* 0x000fc8000f8ec0ff */
[----:B------:R-:W-:-:S03]  /*0590*/  UISETP.NE.AND UP2, UPT, UR7, URZ, UPT ;  /* 0x000000ff0700728c */ /* 0x000fc6000bf45270 */
[----:B------:R-:W-:Y:S08]  /*05a0*/  BRA.U !UP1, `(.L_x_3) ;  /* 0x0000000109707547 */ /* 0x000ff0000b800000 */
[----:B------:R-:W1:Y:S01]  /*05b0*/  LDC.64 R6, c[0x0][0x380] ;  /* 0x0000e000ff067b82 */ /* 0x000e620000000a00 */
[----:B---3--:R-:W-:-:S05]  /*05c0*/  IADD3 R9, PT, PT, R0, UR4, RZ ;  /* 0x0000000400097c10 */ /* 0x008fca000fffe0ff */
[----:B-1----:R-:W-:-:S05]  /*05d0*/  IMAD.WIDE R6, R9, 0x4, R6 ;  /* 0x0000000409067825 */ /* 0x002fca00078e0206 */
[----:B------:R-:W2:Y:S02]  /*05e0*/  LDG.E R2, desc[UR10][R6.64] ;  /* 0x0000000a06027981 */ /* 0x000ea4000c1e1900 */
[----:B--2---:R-:W-:-:S05]  /*05f0*/  FADD R11, R11, R2 ;  /* 0x000000020b0b7221 */ /* 0x004fca0000000000 */
[----:B------:R-:W-:Y:S04]  /*0600*/  STG.E desc[UR10][R4.64], R11 ;  /* 0x0000000b04007986 */ /* 0x000fe8000c10190a */
[----:B------:R-:W2:Y:S02]  /*0610*/  LDG.E R2, desc[UR10][R6.64+0x4] ;  /* 0x0000040a06027981 */ /* 0x000ea4000c1e1900 */
[----:B--2---:R-:W-:-:S05]  /*0620*/  FADD R9, R11, R2 ;  /* 0x000000020b097221 */ /* 0x004fca0000000000 */
[----:B------:R1:W-:Y:S04]  /*0630*/  STG.E desc[UR10][R4.64], R9 ;  /* 0x0000000904007986 */ /* 0x0003e8000c10190a */
[----:B------:R-:W2:Y:S02]  /*0640*/  LDG.E R2, desc[UR10][R6.64+0x8] ;  /* 0x0000080a06027981 */ /* 0x000ea4000c1e1900 */
[----:B--2---:R-:W-:-:S05]  /*0650*/  FADD R13, R9, R2 ;  /* 0x00000002090d7221 */ /* 0x004fca0000000000 */
[----:B------:R2:W-:Y:S04]  /*0660*/  STG.E desc[UR10][R4.64], R13 ;  /* 0x0000000d04007986 */ /* 0x0005e8000c10190a */
[----:B------:R-:W3:Y:S02]  /*0670*/  LDG.E R2, desc[UR10][R6.64+0xc] ;  /* 0x00000c0a06027981 */ /* 0x000ee4000c1e1900 */
[----:B---3--:R-:W-:-:S05]  /*0680*/  FADD R15, R13, R2 ;  /* 0x000000020d0f7221 */ /* 0x008fca0000000000 */
[----:B------:R4:W-:Y:S04]  /*0690*/  STG.E desc[UR10][R4.64], R15 ;  /* 0x0000000f04007986 */ /* 0x0009e8000c10190a */
[----:B------:R-:W3:Y:S02]  /*06a0*/  LDG.E R2, desc[UR10][R6.64+0x10] ;  /* 0x0000100a06027981 */ /* 0x000ee4000c1e1900 */
[----:B---3--:R-:W-:-:S05]  /*06b0*/  FADD R17, R15, R2 ;  /* 0x000000020f117221 */ /* 0x008fca0000000000 */
        /* <DEDUP_REMOVED lines=9> */
[----:B--2---:R-:W-:-:S05]  /*0750*/  FADD R11, R13, R2 ;  /* 0x000000020d0b7221 */ /* 0x004fca0000000000 */
[----:B------:R4:W-:Y:S06]  /*0760*/  STG.E desc[UR10][R4.64], R11 ;  /* 0x0000000b04007986 */ /* 0x0009ec000c10190a */
.L_x_3:
[----:B------:R-:W-:Y:S05]  /*0770*/  BRA.U !UP2, `(.L_x_0) ;  /* 0x000000010a807547 */ /* 0x000fea000b800000 */
[----:B------:R-:W-:Y:S02]  /*0780*/  UISETP.GE.U32.AND UP1, UPT, UR7, 0x4, UPT ;  /* 0x000000040700788c */ /* 0x000fe4000bf26070 */
[----:B------:R-:W-:-:S04]  /*0790*/  ULOP3.LUT UR6, UR12, 0x3, URZ, 0xc0, !UPT ;  /* 0x000000030c067892 */ /* 0x000fc8000f8ec0ff */
[----:B------:R-:W-:-:S03]  /*07a0*/  UISETP.NE.AND UP2, UPT, UR6, URZ, UPT ;  /* 0x000000ff0600728c */ /* 0x000fc6000bf45270 */
[----:B------:R-:W-:Y:S08]  /*07b0*/  BRA.U !UP1, `(.L_x_4) ;  /* 0x0000000109407547 */ /* 0x000ff0000b800000 */
[----:B------:R-:W1:Y:S01]  /*07c0*/  LDC.64 R6, c[0x0][0x380] ;  /* 0x0000e000ff067b82 */ /* 0x000e620000000a00 */
[----:B---34-:R-:W-:-:S05]  /*07d0*/  IADD3 R9, PT, PT, R0, UR4, RZ ;  /* 0x0000000400097c10 */ /* 0x018fca000fffe0ff */
[----:B-1----:R-:W-:-:S05]  /*07e0*/  IMAD.WIDE R6, R9, 0x4, R6 ;  /* 0x0000000409067825 */ /* 0x002fca00078e0206 */
[----:B------:R-:W2:Y:S02]  /*07f0*/  LDG.E R2, desc[UR10][R6.64] ;  /* 0x0000000a06027981 */ /* 0x000ea4000c1e1900 */
[----:B--2---:R-:W-:-:S05]  /*0800*/  FADD R9, R11, R2 ;  /* 0x000000020b097221 */ /* 0x004fca0000000000 */
[----:B------:R1:W-:Y:S04]  /*0810*/  STG.E desc[UR10][R4.64], R9 ;  /* 0x0000000904007986 */ /* 0x0003e8000c10190a */
[----:B------:R-:W2:Y:S02]  /*0820*/  LDG.E R2, desc[UR10][R6.64+0x4] ;  /* 0x0000040a06027981 */ /* 0x000ea4000c1e1900 */
[----:B--2---:R-:W-:-:S05]  /*0830*/  FADD R13, R9, R2 ;  /* 0x00000002090d7221 */ /* 0x004fca0000000000 */
        /* <DEDUP_REMOVED lines=8> */
.L_x_4:
[----:B------:R-:W-:Y:S05]  /*08c0*/  BRA.U !UP2, `(.L_x_0) ;  /* 0x000000010a2c7547 */ /* 0x000fea000b800000 */
[----:B-1-34-:R-:W1:Y:S01]  /*08d0*/  LDC.64 R8, c[0x0][0x380] ;  /* 0x0000e000ff087b82 */ /* 0x01ae620000000a00 */
[----:B------:R-:W-:Y:S01]  /*08e0*/  IADD3 R13, PT, PT, R0, UR4, RZ ;  /* 0x00000004000d7c10 */ /* 0x000fe2000fffe0ff */
[----:B------:R-:W-:-:S12]  /*08f0*/  UIADD3 UR6, UPT, UPT, -UR6, URZ, URZ ;  /* 0x000000ff06067290 */ /* 0x000fd8000fffe1ff */
.L_x_5:
[----:B-1----:R-:W-:-:S06]  /*0900*/  IMAD.WIDE R6, R13, 0x4, R8 ;  /* 0x000000040d067825 */ /* 0x002fcc00078e0208 */
[----:B--2---:R-:W2:Y:S01]  /*0910*/  LDG.E R6, desc[UR10][R6.64] ;  /* 0x0000000a06067981 */ /* 0x004ea2000c1e1900 */
[----:B------:R-:W-:Y:S01]  /*0920*/  UIADD3 UR6, UPT, UPT, UR6, 0x1, URZ ;  /* 0x0000000106067890 */ /* 0x000fe2000fffe0ff */
[----:B------:R-:W-:-:S03]  /*0930*/  IADD3 R13, PT, PT, R13, 0x1, RZ ;  /* 0x000000010d0d7810 */ /* 0x000fc60007ffe0ff */
[----:B------:R-:W-:Y:S01]  /*0940*/  UISETP.NE.AND UP1, UPT, UR6, URZ, UPT ;  /* 0x000000ff0600728c */ /* 0x000fe2000bf25270 */
[----:B--2---:R-:W-:-:S05]  /*0950*/  FADD R11, R6, R11 ;  /* 0x0000000b060b7221 */ /* 0x004fca0000000000 */
[----:B------:R2:W-:Y:S03]  /*0960*/  STG.E desc[UR10][R4.64], R11 ;  /* 0x0000000b04007986 */ /* 0x0005e6000c10190a */
[----:B------:R-:W-:Y:S05]  /*0970*/  BRA.U UP1, `(.L_x_5) ;  /* 0xfffffffd01e07547 */ /* 0x000fea000b83ffff */
.L_x_0:
[----:B------:R-:W-:Y:S01]  /*0980*/  I2FP.F32.S32 R0, UR12 ;  /* 0x0000000c00007c45 */ /* 0x000fe20008201400 */
[----:B------:R-:W-:Y:S03]  /*0990*/  BSSY.RECONVERGENT B2, `(.L_x_6) ;  /* 0x000000d000027945 */ /* 0x000fe60003800200 */
[----:B------:R-:W5:Y:S08]  /*09a0*/  MUFU.RCP R7, R0 ;  /* 0x0000000000077308 */ /* 0x000f700000001000 */
[----:B------:R-:W0:Y:S01]  /*09b0*/  FCHK P0, R11, R0 ;  /* 0x000000000b007302 */ /* 0x000e220000000000 */
[----:B-----5:R-:W-:-:S04]  /*09c0*/  FFMA R2, -R0, R7, 1 ;  /* 0x3f80000000027423 */ /* 0x020fc80000000107 */
[----:B------:R-:W-:-:S04]  /*09d0*/  FFMA R2, R7, R2, R7 ;  /* 0x0000000207027223 */ /* 0x000fc80000000007 */
[----:B------:R-:W-:-:S04]  /*09e0*/  FFMA R7, R2, R11, RZ ;  /* 0x0000000b02077223 */ /* 0x000fc800000000ff */
[----:B------:R-:W-:-:S04]  /*09f0*/  FFMA R6, -R0, R7, R11 ;  /* 0x0000000700067223 */ /* 0x000fc8000000010b */
[----:B-1-34-:R-:W-:Y:S01]  /*0a00*/  FFMA R9, R2, R6, R7 ;  /* 0x0000000602097223 */ /* 0x01afe20000000007 */
[----:B0-----:R-:W-:Y:S06]  /*0a10*/  @!P0 BRA `(.L_x_7) ;  /* 0x0000000000108947 */ /* 0x001fec0003800000 */
[----:B------:R-:W-:Y:S02]  /*0a20*/  MOV R2, R11 ;  /* 0x0000000b00027202 */ /* 0x000fe40000000f00 */
[----:B------:R-:W-:-:S07]  /*0a30*/  MOV R18, 0xa50 ;  /* 0x00000a5000127802 */ /* 0x000fce0000000f00 */
[----:B--2---:R-:W-:Y:S05]  /*0a40*/  CALL.REL.NOINC `($__internal_0_$__cuda_sm3x_div_rn_noftz_f32_slowpath) ;  /* 0x0000002000947944 */ /* 0x004fea0003c00000 */
[----:B------:R-:W-:-:S07]  /*0a50*/  MOV R9, R27 ;  /* 0x0000001b00097202 */ /* 0x000fce0000000f00 */
.L_x_7:
[----:B------:R-:W-:Y:S05]  /*0a60*/  BSYNC.RECONVERGENT B2 ;  /* 0x0000000000027941 */ /* 0x000fea0003800200 */
.L_x_6:
[----:B------:R-:W0:Y:S01]  /*0a70*/  LDC.64 R6, c[0x0][0x398] ;  /* 0x0000e600ff067b82 */ /* 0x000e220000000a00 */
[----:B------:R1:W-:Y:S01]  /*0a80*/  STG.E desc[UR10][R4.64], R9 ;  /* 0x0000000904007986 */ /* 0x0003e2000c10190a */
[----:B0-----:R-:W-:-:S05]  /*0a90*/  IMAD.WIDE R6, R3, 0x4, R6 ;  /* 0x0000000403067825 */ /* 0x001fca00078e0206 */
[----:B------:R1:W-:Y:S01]  /*0aa0*/  STG.E desc[UR10][R6.64], RZ ;  /* 0x000000ff06007986 */ /* 0x0003e2000c10190a */
[----:B------:R-:W-:Y:S05]  /*0ab0*/  BRA.U !UP0, `(.L_x_8) ;  /* 0x0000002108407547 */ /* 0x000fea000b800000 */
[----:B------:R-:W0:Y:S01]  /*0ac0*/  LDCU UR6, c[0x0][0x3a0] ;  /* 0x00007400ff0677ac */ /* 0x000e220008000800 */
[----:B------:R-:W-:Y:S01]  /*0ad0*/  HFMA2 R13, -RZ, RZ, 0, 0 ;  /* 0x00000000ff0d7431 */ /* 0x000fe200000001ff */
[----:B------:R-:W-:Y:S01]  /*0ae0*/  UMOV UR4, URZ ;  /* 0x000000ff00047c82 */ /* 0x000fe20008000000 */
[----:B0-----:R-:W-:Y:S02]  /*0af0*/  UISETP.NE.AND UP0, UPT, UR6, 0x1, UPT ;  /* 0x000000010600788c */ /* 0x001fe4000bf05270 */
[----:B------:R-:W-:Y:S01]  /*0b00*/  IMAD R14, R3, UR6, RZ ;  /* 0x00000006030e7c24 */ /* 0x000fe2000f8e02ff */
[----:B------:R-:W-:-:S06]  /*0b10*/  ULOP3.LUT UR7, UR6, 0x1, URZ, 0xc0, !UPT ;  /* 0x0000000106077892 */ /* 0x000fcc000f8ec0ff */
[----:B------:R-:W-:Y:S06]  /*0b20*/  BRA.U !UP0, `(.L_x_9) ;  /* 0x0000000908887547 */ /* 0x000fec000b800000 */
[----:B-1----:R-:W0:Y:S01]  /*0b30*/  LDC.64 R8, c[0x0][0x380] ;  /* 0x0000e000ff087b82 */ /* 0x002e220000000a00 */
[----:B------:R-:W-:Y:S01]  /*0b40*/  ULOP3.LUT UR4, UR6, 0x7ffffffe, URZ, 0xc0, !UPT ;  /* 0x7ffffffe06047892 */ /* 0x000fe2000f8ec0ff */
[----:B------:R-:W-:Y:S02]  /*0b50*/  MOV R13, RZ ;  /* 0x000000ff000d7202 */ /* 0x000fe40000000f00 */
[----:B------:R-:W-:Y:S01]  /*0b60*/  MOV R15, R14 ;  /* 0x0000000e000f7202 */ /* 0x000fe20000000f00 */
[----:B------:R-:W-:-:S12]  /*0b70*/  UIADD3 UR6, UPT, UPT, -UR4, URZ, URZ ;  /* 0x000000ff04067290 */ /* 0x000fd8000fffe1ff */
.L_x_15:
[----:B0-2---:R-:W-:Y:S01]  /*0b80*/  IMAD.WIDE R10, R15, 0x4, R8 ;  /* 0x000000040f0a7825 */ /* 0x005fe200078e0208 */
[----:B------:R-:W2:Y:S04]  /*0b90*/  LDG.E R17, desc[UR10][R4.64] ;  /* 0x0000000a04117981 */ /* 0x000ea8000c1e1900 */
[----:B------:R-:W2:Y:S01]  /*0ba0*/  LDG.E R2, desc[UR10][R10.64] ;  /* 0x0000000a0a027981 */ /* 0x000ea2000c1e1900 */
[----:B------:R-:W-:Y:S01]  /*0bb0*/  UIADD3 UR6, UPT, UPT, UR6, 0x2, URZ ;  /* 0x0000000206067890 */ /* 0x000fe2000fffe0ff */
[----:B------:R-:W-:Y:S01]  /*0bc0*/  BSSY.RECONVERGENT B0, `(.L_x_10) ;  /* 0x0000047000007945 */ /* 0x000fe20003800200 */
[----:B------:R-:W-:Y:S02]  /*0bd0*/  HFMA2 R16, -RZ, RZ, 1.875, 0 ;  /* 0x3f800000ff107431 */ /* 0x000fe400000001ff */
[----:B------:R-:W-:Y:S01]  /*0be0*/  UISETP.NE.AND UP0, UPT, UR6, URZ, UPT ;  /* 0x000000ff0600728c */ /* 0x000fe2000bf05270 */
[----:B--2---:R-:W-:-:S05]  /*0bf0*/  FADD R2, R2, -R17 ;  /* 0x8000001102027221 */ /* 0x004fca0000000000 */
[----:B------:R-:W-:-:S13]  /*0c00*/  FSETP.NEU.AND P0, PT, R2, 1, PT ;  /* 0x3f8000000200780b */ /* 0x000fda0003f0d000 */
[----:B---3--:R-:W-:Y:S05]  /*0c10*/  @!P0 BRA `(.L_x_11) ;  /* 0x0000000400048947 */ /* 0x008fea0003800000 */
[----:B------:R-:W-:-:S13]  /*0c20*/  FSETP.NAN.AND P0, PT, |R2|, |R2|, PT ;  /* 0x400000020200720b */ /* 0x000fda0003f08200 */
[----:B------:R-:W-:Y:S01]  /*0c30*/  @P0 FADD R16, R2, 2 ;  /* 0x4000000002100421 */ /* 0x000fe20000000000 */
[----:B------:R-:W-:Y:S06]  /*0c40*/  @P0 BRA `(.L_x_11) ;  /* 0x0000000000f80947 */ /* 0x000fec0003800000 */
[C---:B------:R-:W-:Y:S01]  /*0c50*/  FMUL R17, |R2|.reuse, 16777216 ;  /* 0x4b80000002117820 */ /* 0x040fe20000400200 */
[C---:B------:R-:W-:Y:S02]  /*0c60*/  FSETP.GEU.AND P0, PT, |R2|.reuse, 1.175494350822287508e-38, PT ;  /* 0x008000000200780b */ /* 0x040fe40003f0e200 */
[----:B------:R-:W-:Y:S02]  /*0c70*/  MOV R24, 0x3a2c32e4 ;  /* 0x3a2c32e400187802 */ /* 0x000fe40000000f00 */
[----:B------:R-:W-:Y:S02]  /*0c80*/  FSEL R17, R17, |R2|, !P0 ;  /* 0x4000000211117208 */ /* 0x000fe40004000000 */
[----:B------:R-:W-:Y:S02]  /*0c90*/  FSEL R19, RZ, -24, P0 ;  /* 0xc1c00000ff137808 */ /* 0x000fe40000000000 */
[----:B------:R-:W-:Y:S02]  /*0ca0*/  IADD3 R16, PT, PT, R17, -0x3f3504f3, RZ ;  /* 0xc0cafb0d11107810 */ /* 0x000fe40007ffe0ff */
[----:B------:R-:W-:-:S02]  /*0cb0*/  FSETP.NEU.AND P0, PT, |R2|, +INF , PT ;  /* 0x7f8000000200780b */ /* 0x000fc40003f0d200 */
[----:B------:R-:W-:Y:S02]  /*0cc0*/  LOP3.LUT R16, R16, 0xff800000, RZ, 0xc0, !PT ;  /* 0xff80000010107812 */ /* 0x000fe400078ec0ff */
[----:B------:R-:W-:Y:S02]  /*0cd0*/  FSETP.NEU.AND P0, PT, R2, RZ, P0 ;  /* 0x000000ff0200720b */ /* 0x000fe4000070d000 */
[-C--:B------:R-:W-:Y:S02]  /*0ce0*/  IADD3 R17, PT, PT, R17, -R16.reuse, RZ ;  /* 0x8000001011117210 */ /* 0x080fe40007ffe0ff */
[----:B------:R-:W-:-:S03]  /*0cf0*/  I2FP.F32.S32 R16, R16 ;  /* 0x0000001000107245 */ /* 0x000fc60000201400 */
[C---:B------:R-:W-:Y:S01]  /*0d00*/  FADD R21, R17.reuse, 1 ;  /* 0x3f80000011157421 */ /* 0x040fe20000000000 */
[----:B------:R-:W-:-:S04]  /*0d10*/  FADD R20, R17, -1 ;  /* 0xbf80000011147421 */ /* 0x000fc80000000000 */
[----:B------:R-:W-:Y:S01]  /*0d20*/  FADD R18, R20, R20 ;  /* 0x0000001414127221 */ /* 0x000fe20000000000 */
[----:B------:R-:W0:Y:S01]  /*0d30*/  MUFU.RCP R21, R21 ;  /* 0x0000001500157308 */ /* 0x000e220000001000 */
[----:B------:R-:W-:Y:S02]  /*0d40*/  @!P0 FADD R2, R2, R2 ;  /* 0x0000000202028221 */ /* 0x000fe40000000000 */
[----:B0-----:R-:W-:Y:S01]  /*0d50*/  FMUL R17, R21, R18 ;  /* 0x0000001215117220 */ /* 0x001fe20000400000 */
[----:B------:R-:W-:-:S03]  /*0d60*/  FFMA R18, R16, 1.1920928955078125e-07, R19 ;  /* 0x3400000010127823 */ /* 0x000fc60000000013 */
[----:B------:R-:W-:Y:S01]  /*0d70*/  FADD R22, R20, -R17 ;  /* 0x8000001114167221 */ /* 0x000fe20000000000 */
[CC--:B------:R-:W-:Y:S01]  /*0d80*/  FMUL R19, R17.reuse, R17.reuse ;  /* 0x0000001111137220 */ /* 0x0c0fe20000400000 */
[----:B------:R-:W-:Y:S02]  /*0d90*/  FFMA R16, R17, 1.4426950216293334961, R18 ;  /* 0x3fb8aa3b11107823 */ /* 0x000fe40000000012 */
[----:B------:R-:W-:Y:S01]  /*0da0*/  FADD R23, R22, R22 ;  /* 0x0000001616177221 */ /* 0x000fe20000000000 */
[C---:B------:R-:W-:Y:S01]  /*0db0*/  FFMA R22, R19.reuse, R24, 0.0032181653659790754318 ;  /* 0x3b52e7db13167423 */ /* 0x040fe20000000018 */
[----:B------:R-:W-:Y:S02]  /*0dc0*/  FADD R18, R18, -R16 ;  /* 0x8000001012127221 */ /* 0x000fe40000000000 */
[----:B------:R-:W-:Y:S01]  /*0dd0*/  FFMA R20, R20, -R17, R23 ;  /* 0x8000001114147223 */ /* 0x000fe20000000017 */
[----:B------:R-:W-:Y:S01]  /*0de0*/  FFMA R22, R19, R22, 0.018033718690276145935 ;  /* 0x3c93bb7313167423 */ /* 0x000fe20000000016 */
[----:B------:R-:W-:-:S02]  /*0df0*/  FFMA R23, R17, 1.4426950216293334961, R18 ;  /* 0x3fb8aa3b11177823 */ /* 0x000fc40000000012 */
[----:B------:R-:W-:Y:S01]  /*0e00*/  FMUL R20, R21, R20 ;  /* 0x0000001415147220 */ /* 0x000fe20000400000 */
[----:B------:R-:W-:-:S03]  /*0e10*/  FFMA R22, R19, R22, 0.12022458761930465698 ;  /* 0x3df6384f13167423 */ /* 0x000fc60000000016 */
[----:B------:R-:W-:Y:S01]  /*0e20*/  FFMA R18, R20, 1.4426950216293334961, R23 ;  /* 0x3fb8aa3b14127823 */ /* 0x000fe20000000017 */
[----:B------:R-:W-:-:S03]  /*0e30*/  FMUL R22, R19, R22 ;  /* 0x0000001613167220 */ /* 0x000fc60000400000 */
[----:B------:R-:W-:Y:S01]  /*0e40*/  FFMA R21, R17, 1.9251366722983220825e-08, R18 ;  /* 0x32a55e3411157823 */ /* 0x000fe20000000012 */
[----:B------:R-:W-:-:S04]  /*0e50*/  FMUL R19, R22, 3 ;  /* 0x4040000016137820 */ /* 0x000fc80000400000 */
[----:B------:R-:W-:-:S04]  /*0e60*/  FFMA R19, R20, R19, R21 ;  /* 0x0000001314137223 */ /* 0x000fc80000000015 */
[----:B------:R-:W-:-:S04]  /*0e70*/  FFMA R19, R17, R22, R19 ;  /* 0x0000001611137223 */ /* 0x000fc80000000013 */
[----:B------:R-:W-:-:S04]  /*0e80*/  FADD R17, R16, R19 ;  /* 0x0000001310117221 */ /* 0x000fc80000000000 */
[----:B------:R-:W-:Y:S01]  /*0e90*/  FMUL R18, R17, 2 ;  /* 0x4000000011127820 */ /* 0x000fe20000400000 */
[----:B------:R-:W-:-:S03]  /*0ea0*/  FADD R16, -R16, R17 ;  /* 0x0000001110107221 */ /* 0x000fc60000000100 */
[----:B------:R-:W0:Y:S01]  /*0eb0*/  FRND R21, R18 ;  /* 0x0000001200157307 */ /* 0x000e220000201000 */
[----:B------:R-:W-:Y:S01]  /*0ec0*/  FADD R16, R19, -R16 ;  /* 0x8000001013107221 */ /* 0x000fe20000000000 */
[----:B------:R-:W-:Y:S01]  /*0ed0*/  FFMA R17, R17, 2, -R18 ;  /* 0x4000000011117823 */ /* 0x000fe20000000812 */
[----:B------:R-:W-:Y:S01]  /*0ee0*/  HFMA2 R19, -RZ, RZ, 0.64013671875, -15.109375 ;  /* 0x391fcb8eff137431 */ /* 0x000fe200000001ff */
[----:B------:R-:W-:Y:S02]  /*0ef0*/  FSETP.GT.AND P2, PT, |R18|, 152, PT ;  /* 0x431800001200780b */ /* 0x000fe40003f44200 */
[----:B------:R-:W-:Y:S02]  /*0f00*/  FFMA R17, R16, 2, R17 ;  /* 0x4000000010117823 */ /* 0x000fe40000000011 */
[----:B------:R-:W1:Y:S01]  /*0f10*/  F2I.NTZ R20, R18 ;  /* 0x0000001200147305 */ /* 0x000e620000203100 */
[----:B0-----:R-:W-:Y:S01]  /*0f20*/  FADD R16, R18, -R21 ;  /* 0x8000001512107221 */ /* 0x001fe20000000000 */
[----:B------:R-:W-:-:S03]  /*0f30*/  FSETP.GT.AND P1, PT, R21, RZ, PT ;  /* 0x000000ff1500720b */ /* 0x000fc60003f24000 */
[----:B------:R-:W-:-:S04]  /*0f40*/  FADD R16, R16, R17 ;  /* 0x0000001110107221 */ /* 0x000fc80000000000 */
[----:B------:R-:W-:-:S04]  /*0f50*/  FFMA R17, R16, R19, 0.0013391353422775864601 ;  /* 0x3aaf85ed10117423 */ /* 0x000fc80000000013 */
[----:B------:R-:W-:-:S04]  /*0f60*/  FFMA R17, R16, R17, 0.0096188392490148544312 ;  /* 0x3c1d985610117423 */ /* 0x000fc80000000011 */
[----:B------:R-:W-:-:S04]  /*0f70*/  FFMA R17, R16, R17, 0.055503588169813156128 ;  /* 0x3d6357bb10117423 */ /* 0x000fc80000000011 */
[----:B------:R-:W-:Y:S01]  /*0f80*/  FFMA R19, R16, R17, 0.24022644758224487305 ;  /* 0x3e75fdec10137423 */ /* 0x000fe20000000011 */
[----:B------:R-:W-:Y:S02]  /*0f90*/  SEL R17, RZ, 0x83000000, P1 ;  /* 0x83000000ff117807 */ /* 0x000fe40000800000 */
[----:B------:R-:W-:Y:S01]  /*0fa0*/  FSETP.GEU.AND P1, PT, R18, RZ, PT ;  /* 0x000000ff1200720b */ /* 0x000fe20003f2e000 */
[----:B------:R-:W-:Y:S01]  /*0fb0*/  FFMA R21, R16, R19, 0.69314718246459960938 ;  /* 0x3f31721810157423 */ /* 0x000fe20000000013 */
[----:B------:R-:W-:Y:S02]  /*0fc0*/  IADD3 R19, PT, PT, R17, 0x7f000000, RZ ;  /* 0x7f00000011137810 */ /* 0x000fe40007ffe0ff */
[----:B-1----:R-:W-:Y:S01]  /*0fd0*/  LEA R20, R20, -R17, 0x17 ;  /* 0x8000001114147211 */ /* 0x002fe200078eb8ff */
[----:B------:R-:W-:Y:S01]  /*0fe0*/  FFMA R18, R16, R21, 1 ;  /* 0x3f80000010127423 */ /* 0x000fe20000000015 */
[----:B------:R-:W-:-:S03]  /*0ff0*/  FSEL R16, RZ, +INF , !P1 ;  /* 0x7f800000ff107808 */ /* 0x000fc60004800000 */
[----:B------:R-:W-:-:S04]  /*1000*/  FMUL R19, R19, R18 ;  /* 0x0000001213137220 */ /* 0x000fc80000400000 */
[----:B------:R-:W-:Y:S01]  /*1010*/  @!P2 FMUL R16, R20, R19 ;  /* 0x000000131410a220 */ /* 0x000fe20000400000 */
[----:B------:R-:W-:-:S07]  /*1020*/  @!P0 LOP3.LUT R16, R2, 0x7fffffff, RZ, 0xc0, !PT ;  /* 0x7fffffff02108812 */ /* 0x000fce00078ec0ff */
.L_x_11:
[----:B------:R-:W-:Y:S05]  /*1030*/  BSYNC.RECONVERGENT B0 ;  /* 0x0000000000007941 */ /* 0x000fea0003800200 */
.L_x_10:
[----:B------:R-:W-:-:S05]  /*1040*/  FADD R13, R16, R13 ;  /* 0x0000000d100d7221 */ /* 0x000fca0000000000 */
[----:B------:R0:W-:Y:S04]  /*1050*/  STG.E desc[UR10][R6.64], R13 ;  /* 0x0000000d06007986 */ /* 0x0001e8000c10190a */
[----:B------:R-:W2:Y:S04]  /*1060*/  LDG.E R2, desc[UR10][R10.64+0x4] ;  /* 0x0000040a0a027981 */ /* 0x000ea8000c1e1900 */
[----:B------:R-:W2:Y:S01]  /*1070*/  LDG.E R17, desc[UR10][R4.64] ;  /* 0x0000000a04117981 */ /* 0x000ea2000c1e1900 */
[----:B------:R-:W-:Y:S01]  /*1080*/  BSSY.RECONVERGENT B0, `(.L_x_12) ;  /* 0x0000048000007945 */ /* 0x000fe20003800200 */
[----:B------:R-:W-:Y:S01]  /*1090*/  MOV R16, 0x3f800000 ;  /* 0x3f80000000107802 */ /* 0x000fe20000000f00 */
[----:B--2---:R-:W-:-:S05]  /*10a0*/  FADD R2, R2, -R17 ;  /* 0x8000001102027221 */ /* 0x004fca0000000000 */
[----:B------:R-:W-:-:S13]  /*10b0*/  FSETP.NEU.AND P0, PT, R2, 1, PT ;  /* 0x3f8000000200780b */ /* 0x000fda0003f0d000 */
[----:B0-----:R-:W-:Y:S05]  /*10c0*/  @!P0 BRA `(.L_x_13) ;  /* 0x00000004000c8947 */ /* 0x001fea0003800000 */
[----:B------:R-:W-:-:S13]  /*10d0*/  FSETP.NAN.AND P0, PT, |R2|, |R2|, PT ;  /* 0x400000020200720b */ /* 0x000fda0003f08200 */
[----:B------:R-:W-:Y:S05]  /*10e0*/  @P0 BRA `(.L_x_14) ;  /* 0x0000000400000947 */ /* 0x000fea0003800000 */
[C---:B------:R-:W-:Y:S01]  /*10f0*/  FMUL R11, |R2|.reuse, 16777216 ;  /* 0x4b800000020b7820 */ /* 0x040fe20000400200 */
[C---:B------:R-:W-:Y:S01]  /*1100*/  FSETP.GEU.AND P0, PT, |R2|.reuse, 1.175494350822287508e-38, PT ;  /* 0x008000000200780b */ /* 0x040fe20003f0e200 */
[----:B------:R-:W-:Y:S01]  /*1110*/  HFMA2 R22, -RZ, RZ, 0.771484375, 0.21533203125 ;  /* 0x3a2c32e4ff167431 */ /* 0x000fe200000001ff */
[----:B------:R-:W-:Y:S02]  /*1120*/  FSETP.NEU.AND P3, PT, R2, RZ, PT ;  /* 0x000000ff0200720b */ /* 0x000fe40003f6d000 */
[----:B------:R-:W-:-:S04]  /*1130*/  FSEL R11, R11, |R2|, !P0 ;  /* 0x400000020b0b7208 */ /* 0x000fc80004000000 */
[----:B------:R-:W-:-:S04]  /*1140*/  IADD3 R10, PT, PT, R11, -0x3f3504f3, RZ ;  /* 0xc0cafb0d0b0a7810 */ /* 0x000fc80007ffe0ff */
[----:B------:R-:W-:-:S04]  /*1150*/  LOP3.LUT R10, R10, 0xff800000, RZ, 0xc0, !PT ;  /* 0xff8000000a0a7812 */ /* 0x000fc800078ec0ff */
[-C--:B------:R-:W-:Y:S02]  /*1160*/  IADD3 R11, PT, PT, R11, -R10.reuse, RZ ;  /* 0x8000000a0b0b7210 */ /* 0x080fe40007ffe0ff */
[----:B------:R-:W-:-:S03]  /*1170*/  I2FP.F32.S32 R10, R10 ;  /* 0x0000000a000a7245 */ /* 0x000fc60000201400 */
[C---:B------:R-:W-:Y:S01]  /*1180*/  FADD R17, R11.reuse, 1 ;  /* 0x3f8000000b117421 */ /* 0x040fe20000000000 */
[----:B------:R-:W-:Y:S01]  /*1190*/  FADD R16, R11, -1 ;  /* 0xbf8000000b107421 */ /* 0x000fe20000000000 */
[----:B------:R-:W-:-:S03]  /*11a0*/  FSEL R11, RZ, -24, P0 ;  /* 0xc1c00000ff0b7808 */ /* 0x000fc60000000000 */
[----:B------:R-:W-:Y:S01]  /*11b0*/  FADD R18, R16, R16 ;  /* 0x0000001010127221 */ /* 0x000fe20000000000 */
[----:B------:R-:W0:Y:S01]  /*11c0*/  MUFU.RCP R17, R17 ;  /* 0x0000001100117308 */ /* 0x000e220000001000 */
[----:B------:R-:W-:Y:S02]  /*11d0*/  FFMA R11, R10, 1.1920928955078125e-07, R11 ;  /* 0x340000000a0b7823 */ /* 0x000fe4000000000b */
[----:B0-----:R-:W-:-:S04]  /*11e0*/  FMUL R18, R17, R18 ;  /* 0x0000001211127220 */ /* 0x001fc80000400000 */
[----:B------:R-:W-:Y:S01]  /*11f0*/  FADD R20, R16, -R18 ;  /* 0x8000001210147221 */ /* 0x000fe20000000000 */
[C---:B------:R-:W-:Y:S01]  /*1200*/  FMUL R19, R18.reuse, R18 ;  /* 0x0000001212137220 */ /* 0x040fe20000400000 */
[----:B------:R-:W-:Y:S02]  /*1210*/  FFMA R10, R18, 1.4426950216293334961, R11 ;  /* 0x3fb8aa3b120a7823 */ /* 0x000fe4000000000b */
[----:B------:R-:W-:Y:S01]  /*1220*/  FADD R21, R20, R20 ;  /* 0x0000001414157221 */ /* 0x000fe20000000000 */
[----:B------:R-:W-:Y:S01]  /*1230*/  FFMA R20, R19, R22, 0.0032181653659790754318 ;  /* 0x3b52e7db13147423 */ /* 0x000fe20000000016 */
        /* <DEDUP_REMOVED lines=18> */
[----:B------:R-:W-:Y:S02]  /*1360*/  MOV R19, 0x391fcb8e ;  /* 0x391fcb8e00137802 */ /* 0x000fe40000000f00 */
[----:B------:R-:W-:Y:S01]  /*1370*/  FSETP.GT.AND P1, PT, |R16|, 152, PT ;  /* 0x431800001000780b */ /* 0x000fe20003f24200 */
[----:B------:R-:W-:Y:S01]  /*1380*/  FFMA R11, R10, 2, R11 ;  /* 0x400000000a0b7823 */ /* 0x000fe2000000000b */
[C---:B------:R-:W-:Y:S01]  /*1390*/  FSETP.GEU.AND P2, PT, R16.reuse, RZ, PT ;  /* 0x000000ff1000720b */ /* 0x040fe20003f4e000 */
[----:B------:R1:W2:Y:S01]  /*13a0*/  F2I.NTZ R18, R16 ;  /* 0x0000001000127305 */ /* 0x0002a20000203100 */
[----:B0-----:R-:W-:Y:S01]  /*13b0*/  FADD R10, R16, -R17 ;  /* 0x80000011100a7221 */ /* 0x001fe20000000000 */
[----:B------:R-:W-:-:S02]  /*13c0*/  FSETP.GT.AND P0, PT, R17, RZ, PT ;  /* 0x000000ff1100720b */ /* 0x000fc40003f04000 */
[----:B-1----:R-:W-:Y:S01]  /*13d0*/  FSEL R16, RZ, +INF , !P2 ;  /* 0x7f800000ff107808 */ /* 0x002fe20005000000 */
[----:B------:R-:W-:-:S04]  /*13e0*/  FADD R10, R10, R11 ;  /* 0x0000000b0a0a7221 */ /* 0x000fc80000000000 */
[----:B------:R-:W-:-:S04]  /*13f0*/  FFMA R11, R10, R19, 0.0013391353422775864601 ;  /* 0x3aaf85ed0a0b7423 */ /* 0x000fc80000000013 */
[----:B------:R-:W-:-:S04]  /*1400*/  FFMA R11, R10, R11, 0.0096188392490148544312 ;  /* 0x3c1d98560a0b7423 */ /* 0x000fc8000000000b */
[----:B------:R-:W-:-:S04]  /*1410*/  FFMA R11, R10, R11, 0.055503588169813156128 ;  /* 0x3d6357bb0a0b7423 */ /* 0x000fc8000000000b */
[----:B------:R-:W-:Y:S01]  /*1420*/  FFMA R17, R10, R11, 0.24022644758224487305 ;  /* 0x3e75fdec0a117423 */ /* 0x000fe2000000000b */
[----:B------:R-:W-:Y:S02]  /*1430*/  SEL R11, RZ, 0x83000000, P0 ;  /* 0x83000000ff0b7807 */ /* 0x000fe40000000000 */
[----:B------:R-:W-:Y:S01]  /*1440*/  FSETP.NEU.AND P0, PT, |R2|, +INF , PT ;  /* 0x7f8000000200780b */ /* 0x000fe20003f0d200 */
[----:B------:R-:W-:Y:S01]  /*1450*/  FFMA R17, R10, R17, 0.69314718246459960938 ;  /* 0x3f3172180a117423 */ /* 0x000fe20000000011 */
[----:B--2---:R-:W-:Y:S02]  /*1460*/  LEA R18, R18, -R11, 0x17 ;  /* 0x8000000b12127211 */ /* 0x004fe400078eb8ff */
[----:B------:R-:W-:Y:S01]  /*1470*/  IADD3 R11, PT, PT, R11, 0x7f000000, RZ ;  /* 0x7f0000000b0b7810 */ /* 0x000fe20007ffe0ff */
[----:B------:R-:W-:-:S04]  /*1480*/  FFMA R10, R10, R17, 1 ;  /* 0x3f8000000a0a7423 */ /* 0x000fc80000000011 */
[----:B------:R-:W-:-:S04]  /*1490*/  FMUL R11, R11, R10 ;  /* 0x0000000a0b0b7220 */ /* 0x000fc80000400000 */
[----:B------:R-:W-:Y:S01]  /*14a0*/  @!P1 FMUL R16, R18, R11 ;  /* 0x0000000b12109220 */ /* 0x000fe20000400000 */
[----:B------:R-:W-:Y:S06]  /*14b0*/  @P0 BRA P3, `(.L_x_13) ;  /* 0x0000000000100947 */ /* 0x000fec0001800000 */
[----:B------:R-:W-:-:S05]  /*14c0*/  FADD R2, R2, R2 ;  /* 0x0000000202027221 */ /* 0x000fca0000000000 */
[----:B------:R-:W-:Y:S01]  /*14d0*/  LOP3.LUT R16, R2, 0x7fffffff, RZ, 0xc0, !PT ;  /* 0x7fffffff02107812 */ /* 0x000fe200078ec0ff */
[----:B------:R-:W-:Y:S06]  /*14e0*/  BRA `(.L_x_13) ;  /* 0x0000000000047947 */ /* 0x000fec0003800000 */
.L_x_14:
[----:B------:R-:W-:-:S07]  /*14f0*/  FADD R16, R2, 2 ;  /* 0x4000000002107421 */ /* 0x000fce0000000000 */
.L_x_13:
[----:B------:R-:W-:Y:S05]  /*1500*/  BSYNC.RECONVERGENT B0 ;  /* 0x0000000000007941 */ /* 0x000fea0003800200 */
.L_x_12:
[----:B------:R-:W-:Y:S01]  /*1510*/  FADD R13, R13, R16 ;  /* 0x000000100d0d7221 */ /* 0x000fe20000000000 */
[----:B------:R-:W-:-:S04]  /*1520*/  IADD3 R15, PT, PT, R15, 0x2, RZ ;  /* 0x000000020f0f7810 */ /* 0x000fc80007ffe0ff */
[----:B------:R3:W-:Y:S01]  /*1530*/  STG.E desc[UR10][R6.64], R13 ;  /* 0x0000000d06007986 */ /* 0x0007e2000c10190a */
[----:B------:R-:W-:Y:S05]  /*1540*/  BRA.U UP0, `(.L_x_15) ;  /* 0xfffffff5008c7547 */ /* 0x000fea000b83ffff */
.L_x_9:
[----:B------:R-:W-:-:S09]  /*1550*/  UISETP.NE.AND UP0, UPT, UR7, URZ, UPT ;  /* 0x000000ff0700728c */ /* 0x000fd2000bf05270 */
[----:B------:R-:W-:Y:S05]  /*1560*/  BRA.U !UP0, `(.L_x_16) ;  /* 0x00000005083c7547 */ /* 0x000fea000b800000 */
[----:B-1----:R-:W0:Y:S01]  /*1570*/  LDC.64 R8, c[0x0][0x380] ;  /* 0x0000e000ff087b82 */ /* 0x002e220000000a00 */
[----:B--2---:R-:W-:-:S05]  /*1580*/  IADD3 R11, PT, PT, R14, UR4, RZ ;  /* 0x000000040e0b7c10 */ /* 0x004fca000fffe0ff */
[----:B0-----:R-:W-:Y:S02]  /*1590*/  IMAD.WIDE R8, R11, 0x4, R8 ;  /* 0x000000040b087825 */ /* 0x001fe400078e0208 */
[----:B------:R-:W2:Y:S04]  /*15a0*/  LDG.E R11, desc[UR10][R4.64] ;  /* 0x0000000a040b7981 */ /* 0x000ea8000c1e1900 */
[----:B------:R-:W2:Y:S01]  /*15b0*/  LDG.E R2, desc[UR10][R8.64] ;  /* 0x0000000a08027981 */ /* 0x000ea2000c1e1900 */
[----:B------:R-:W-:Y:S01]  /*15c0*/  BSSY.RECONVERGENT B0, `(.L_x_17) ;  /* 0x0000048000007945 */ /* 0x000fe20003800200 */
[----:B------:R-:W-:Y:S02]  /*15d0*/  HFMA2 R10, -RZ, RZ, 1.875, 0 ;  /* 0x3f800000ff0a7431 */ /* 0x000fe400000001ff */
[----:B--2---:R-:W-:-:S05]  /*15e0*/  FADD R2, R2, -R11 ;  /* 0x8000000b02027221 */ /* 0x004fca0000000000 */
[----:B------:R-:W-:-:S13]  /*15f0*/  FSETP.NEU.AND P0, PT, R2, 1, PT ;  /* 0x3f8000000200780b */ /* 0x000fda0003f0d000 */
[----:B------:R-:W-:Y:S05]  /*1600*/  @!P0 BRA `(.L_x_18) ;  /* 0x00000004000c8947 */ /* 0x000fea0003800000 */
[----:B------:R-:W-:-:S13]  /*1610*/  FSETP.NAN.AND P0, PT, |R2|, |R2|, PT ;  /* 0x400000020200720b */ /* 0x000fda0003f08200 */
[----:B------:R-:W-:Y:S05]  /*1620*/  @P0 BRA `(.L_x_19) ;  /* 0x0000000400000947 */ /* 0x000fea0003800000 */
[C---:B------:R-:W-:Y:S01]  /*1630*/  FMUL R9, |R2|.reuse, 16777216 ;  /* 0x4b80000002097820 */ /* 0x040fe20000400200 */
[C---:B------:R-:W-:Y:S02]  /*1640*/  FSETP.GEU.AND P0, PT, |R2|.reuse, 1.175494350822287508e-38, PT ;  /* 0x008000000200780b */ /* 0x040fe40003f0e200 */
[----:B------:R-:W-:Y:S02]  /*1650*/  MOV R18, 0x3a2c32e4 ;  /* 0x3a2c32e400127802 */ /* 0x000fe40000000f00 */
[----:B------:R-:W-:Y:S02]  /*1660*/  FSEL R9, R9, |R2|, !P0 ;  /* 0x4000000209097208 */ /* 0x000fe40004000000 */
[----:B------:R-:W-:Y:S02]  /*1670*/  FSETP.NEU.AND P3, PT, R2, RZ, PT ;  /* 0x000000ff0200720b */ /* 0x000fe40003f6d000 */
        /* <DEDUP_REMOVED lines=27> */
[----:B------:R-:W-:Y:S01]  /*1830*/  FFMA R16, R15, R16, R9 ;  /* 0x000000100f107223 */ /* 0x000fe20000000009 */
[----:B------:R-:W-:-:S03]  /*1840*/  HFMA2 R15, -RZ, RZ, 0.64013671875, -15.109375 ;  /* 0x391fcb8eff0f7431 */ /* 0x000fc600000001ff */
[----:B------:R-:W-:-:S04]  /*1850*/  FADD R8, R19, R16 ;  /* 0x0000001013087221 */ /* 0x000fc80000000000 */
[----:B------:R-:W-:Y:S01]  /*1860*/  FMUL R9, R8, 2 ;  /* 0x4000000008097820 */ /* 0x000fe20000400000 */
[----:B------:R-:W-:-:S03]  /*1870*/  FADD R19, -R19, R8 ;  /* 0x0000000813137221 */ /* 0x000fc60000000100 */
[----:B------:R-:W0:Y:S01]  /*1880*/  FRND R10, R9 ;  /* 0x00000009000a7307 */ /* 0x000e220000201000 */
[----:B------:R-:W-:Y:S01]  /*1890*/  FADD R19, R16, -R19 ;  /* 0x8000001310137221 */ /* 0x000fe20000000000 */
[----:B------:R-:W-:Y:S01]  /*18a0*/  FFMA R8, R8, 2, -R9 ;  /* 0x4000000008087823 */ /* 0x000fe20000000809 */
[C---:B------:R-:W-:Y:S02]  /*18b0*/  FSETP.GT.AND P1, PT, |R9|.reuse, 152, PT ;  /* 0x431800000900780b */ /* 0x040fe40003f24200 */
[----:B------:R-:W-:Y:S01]  /*18c0*/  FSETP.GEU.AND P2, PT, R9, RZ, PT ;  /* 0x000000ff0900720b */ /* 0x000fe20003f4e000 */
[----:B------:R-:W-:Y:S02]  /*18d0*/  FFMA R19, R19, 2, R8 ;  /* 0x4000000013137823 */ /* 0x000fe40000000008 */
[----:B------:R-:W1:Y:S01]  /*18e0*/  F2I.NTZ R11, R9 ;  /* 0x00000009000b7305 */ /* 0x000e620000203100 */
[----:B0-----:R-:W-:Y:S01]  /*18f0*/  FADD R8, R9, -R10 ;  /* 0x8000000a09087221 */ /* 0x001fe20000000000 */
[----:B------:R-:W-:-:S03]  /*1900*/  FSETP.GT.AND P0, PT, R10, RZ, PT ;  /* 0x000000ff0a00720b */ /* 0x000fc60003f04000 */
[----:B------:R-:W-:Y:S01]  /*1910*/  FADD R8, R8, R19 ;  /* 0x0000001308087221 */ /* 0x000fe20000000000 */
[----:B------:R-:W-:Y:S02]  /*1920*/  SEL R10, RZ, 0x83000000, P0 ;  /* 0x83000000ff0a7807 */ /* 0x000fe40000000000 */
[----:B------:R-:W-:Y:S01]  /*1930*/  FSETP.NEU.AND P0, PT, |R2|, +INF , PT ;  /* 0x7f8000000200780b */ /* 0x000fe20003f0d200 */
[----:B------:R-:W-:Y:S01]  /*1940*/  FFMA R15, R8, R15, 0.0013391353422775864601 ;  /* 0x3aaf85ed080f7423 */ /* 0x000fe2000000000f */
[----:B-1----:R-:W-:-:S03]  /*1950*/  LEA R11, R11, -R10, 0x17 ;  /* 0x8000000a0b0b7211 */ /* 0x002fc600078eb8ff */
[----:B------:R-:W-:-:S04]  /*1960*/  FFMA R15, R8, R15, 0.0096188392490148544312 ;  /* 0x3c1d9856080f7423 */ /* 0x000fc8000000000f */
[----:B------:R-:W-:-:S04]  /*1970*/  FFMA R15, R8, R15, 0.055503588169813156128 ;  /* 0x3d6357bb080f7423 */ /* 0x000fc8000000000f */
[----:B------:R-:W-:-:S04]  /*1980*/  FFMA R15, R8, R15, 0.24022644758224487305 ;  /* 0x3e75fdec080f7423 */ /* 0x000fc8000000000f */
[----:B------:R-:W-:Y:S01]  /*1990*/  FFMA R17, R8, R15, 0.69314718246459960938 ;  /* 0x3f31721808117423 */ /* 0x000fe2000000000f */
[----:B------:R-:W-:Y:S02]  /*19a0*/  IADD3 R15, PT, PT, R10, 0x7f000000, RZ ;  /* 0x7f0000000a0f7810 */ /* 0x000fe40007ffe0ff */
[----:B------:R-:W-:Y:S01]  /*19b0*/  FSEL R10, RZ, +INF , !P2 ;  /* 0x7f800000ff0a7808 */ /* 0x000fe20005000000 */
[----:B------:R-:W-:-:S04]  /*19c0*/  FFMA R8, R8, R17, 1 ;  /* 0x3f80000008087423 */ /* 0x000fc80000000011 */
[----:B------:R-:W-:-:S04]  /*19d0*/  FMUL R8, R15, R8 ;  /* 0x000000080f087220 */ /* 0x000fc80000400000 */
[----:B------:R-:W-:Y:S01]  /*19e0*/  @!P1 FMUL R10, R11, R8 ;  /* 0x000000080b0a9220 */ /* 0x000fe20000400000 */
[----:B------:R-:W-:Y:S06]  /*19f0*/  @P0 BRA P3, `(.L_x_18) ;  /* 0x0000000000100947 */ /* 0x000fec0001800000 */
[----:B------:R-:W-:-:S05]  /*1a00*/  FADD R2, R2, R2 ;  /* 0x0000000202027221 */ /* 0x000fca0000000000 */
[----:B------:R-:W-:Y:S01]  /*1a10*/  LOP3.LUT R10, R2, 0x7fffffff, RZ, 0xc0, !PT ;  /* 0x7fffffff020a7812 */ /* 0x000fe200078ec0ff */
[----:B------:R-:W-:Y:S06]  /*1a20*/  BRA `(.L_x_18) ;  /* 0x0000000000047947 */ /* 0x000fec0003800000 */
.L_x_19:
[----:B------:R-:W-:-:S07]  /*1a30*/  FADD R10, R2, 2 ;  /* 0x40000000020a7421 */ /* 0x000fce0000000000 */
.L_x_18:
[----:B------:R-:W-:Y:S05]  /*1a40*/  BSYNC.RECONVERGENT B0 ;  /* 0x0000000000007941 */ /* 0x000fea0003800200 */
.L_x_17:
[----:B---3--:R-:W-:-:S07]  /*1a50*/  FADD R13, R13, R10 ;  /* 0x0000000a0d0d7221 */ /* 0x008fce0000000000 */
.L_x_16:
[----:B-1----:R-:W0:Y:S01]  /*1a60*/  MUFU.RCP R9, R0 ;  /* 0x0000000000097308 */ /* 0x002e220000001000 */
[----:B------:R-:W-:Y:S07]  /*1a70*/  BSSY.RECONVERGENT B2, `(.L_x_20) ;  /* 0x000000c000027945 */ /* 0x000fee0003800200 */
[----:B------:R-:W1:Y:S01]  /*1a80*/  FCHK P0, R13, R0 ;  /* 0x000000000d007302 */ /* 0x000e620000000000 */
[----:B0-----:R-:W-:-:S04]  /*1a90*/  FFMA R2, -R0, R9, 1 ;  /* 0x3f80000000027423 */ /* 0x001fc80000000109 */
[----:B------:R-:W-:-:S04]  /*1aa0*/  FFMA R2, R9, R2, R9 ;  /* 0x0000000209027223 */ /* 0x000fc80000000009 */
[----:B------:R-:W-:-:S04]  /*1ab0*/  FFMA R9, R2, R13, RZ ;  /* 0x0000000d02097223 */ /* 0x000fc800000000ff */
[----:B------:R-:W-:-:S04]  /*1ac0*/  FFMA R8, -R0, R9, R13 ;  /* 0x0000000900087223 */ /* 0x000fc8000000010d */
[----:B------:R-:W-:Y:S01]  /*1ad0*/  FFMA R9, R2, R8, R9 ;  /* 0x0000000802097223 */ /* 0x000fe20000000009 */
[----:B-1----:R-:W-:Y:S06]  /*1ae0*/  @!P0 BRA `(.L_x_21) ;  /* 0x0000000000108947 */ /* 0x002fec0003800000 */
[----:B------:R-:W-:Y:S02]  /*1af0*/  MOV R2, R13 ;  /* 0x0000000d00027202 */ /* 0x000fe40000000f00 */
[----:B------:R-:W-:-:S07]  /*1b00*/  MOV R18, 0x1b20 ;  /* 0x00001b2000127802 */ /* 0x000fce0000000f00 */
[----:B--23--:R-:W-:Y:S05]  /*1b10*/  CALL.REL.NOINC `($__internal_0_$__cuda_sm3x_div_rn_noftz_f32_slowpath) ;  /* 0x0000001000607944 */ /* 0x00cfea0003c00000 */
[----:B------:R-:W-:-:S07]  /*1b20*/  MOV R9, R27 ;  /* 0x0000001b00097202 */ /* 0x000fce0000000f00 */
.L_x_21:
[----:B------:R-:W-:Y:S05]  /*1b30*/  BSYNC.RECONVERGENT B2 ;  /* 0x0000000000027941 */ /* 0x000fea0003800200 */
.L_x_20:
[----:B------:R-:W0:Y:S01]  /*1b40*/  LDCU UR4, c[0x0][0x3a0] ;  /* 0x00007400ff0477ac */ /* 0x000e220008000800 */
[----:B------:R1:W-:Y:S01]  /*1b50*/  STG.E desc[UR10][R6.64], R9 ;  /* 0x0000000906007986 */ /* 0x0003e2000c10190a */
[----:B------:R-:W-:Y:S01]  /*1b60*/  HFMA2 R16, -RZ, RZ, 0, 0 ;  /* 0x00000000ff107431 */ /* 0x000fe200000001ff */
[----:B0-----:R-:W-:-:S04]  /*1b70*/  MOV R0, UR4 ;  /* 0x0000000400007c02 */ /* 0x001fc80008000f00 */
[C---:B------:R-:W-:Y:S02]  /*1b80*/  IADD3 R2, PT, PT, R0.reuse, -0x1, RZ ;  /* 0xffffffff00027810 */ /* 0x040fe40007ffe0ff */
[----:B------:R-:W-:Y:S02]  /*1b90*/  LOP3.LUT R15, R0, 0x3, RZ, 0xc0, !PT ;  /* 0x00000003000f7812 */ /* 0x000fe400078ec0ff */
[----:B------:R-:W-:-:S13]  /*1ba0*/  ISETP.GE.U32.AND P0, PT, R2, 0x3, PT ;  /* 0x000000030200780c */ /* 0x000fda0003f06070 */
[----:B-1----:R-:W-:Y:S05]  /*1bb0*/  @!P0 BRA `(.L_x_22) ;  /* 0x0000000800248947 */ /* 0x002fea0003800000 */
[----:B--2---:R-:W0:Y:S01]  /*1bc0*/  LDC.64 R10, c[0x0][0x388] ;  /* 0x0000e200ff0a7b82 */ /* 0x004e220000000a00 */
[C---:B------:R-:W-:Y:S01]  /*1bd0*/  LOP3.LUT R16, R0.reuse, 0x7ffffffc, RZ, 0xc0, !PT ;  /* 0x7ffffffc00107812 */ /* 0x040fe200078ec0ff */
[C---:B------:R-:W-:Y:S01]  /*1be0*/  IMAD R21, R0.reuse, 0x3, R3 ;  /* 0x0000000300157824 */ /* 0x040fe200078e0203 */
[C---:B------:R-:W-:Y:S01]  /*1bf0*/  IADD3 R17, PT, PT, R0.reuse, UR5, R12 ;  /* 0x0000000500117c10 */ /* 0x040fe2000fffe00c */
[----:B------:R-:W1:Y:S01]  /*1c00*/  LDCU.64 UR12, c[0x0][0x388] ;  /* 0x00007100ff0c77ac */ /* 0x000e620008000a00 */
[-C--:B------:R-:W-:Y:S02]  /*1c10*/  LEA R20, R0, R3.reuse, 0x1 ;  /* 0x0000000300147211 */ /* 0x080fe400078e08ff */
[----:B------:R-:W-:Y:S01]  /*1c20*/  MOV R23, R14 ;  /* 0x0000000e00177202 */ /* 0x000fe20000000f00 */
[----:B------:R-:W2:Y:S01]  /*1c30*/  LDC.64 R8, c[0x0][0x380] ;  /* 0x0000e000ff087b82 */ /* 0x000ea20000000a00 */
[----:B------:R-:W-:Y:S01]  /*1c40*/  MOV R22, R3 ;  /* 0x0000000300167202 */ /* 0x000fe20000000f00 */
[----:B------:R-:W4:Y:S01]  /*1c50*/  LDCU UR14, c[0x0][0x3a0] ;  /* 0x00007400ff0e77ac */ /* 0x000f220008000800 */
[----:B------:R-:W-:Y:S01]  /*1c60*/  IADD3 R26, PT, PT, -R16, RZ, RZ ;  /* 0x000000ff101a7210 */ /* 0x000fe20007ffe1ff */
[----:B------:R-:W0:Y:S01]  /*1c70*/  LDCU.64 UR8, c[0x0][0x380] ;  /* 0x00007000ff0877ac */ /* 0x000e220008000a00 */
[----:B------:R-:W-:-:S05]  /*1c80*/  UMOV UR4, URZ ;  /* 0x000000ff00047c82 */ /* 0x000fca0008000000 */
.L_x_42:
[----:B------:R-:W5:Y:S01]  /*1c90*/  LDG.E R0, desc[UR10][R6.64] ;  /* 0x0000000a06007981 */ /* 0x000f62000c1e1900 */
[----:B------:R-:W-:Y:S01]  /*1ca0*/  BSSY.RECONVERGENT B2, `(.L_x_23) ;  /* 0x000001b000027945 */ /* 0x000fe20003800200 */
[----:B-----5:R-:W-:-:S13]  /*1cb0*/  FSETP.NEU.AND P0, PT, R0, RZ, PT ;  /* 0x000000ff0000720b */ /* 0x020fda0003f0d000 */
[----:B0--3--:R-:W3:Y:S02]  /*1cc0*/  @!P0 LDC.64 R18, c[0x0][0x388] ;  /* 0x0000e200ff128b82 */ /* 0x009ee40000000a00 */
[----:B---3--:R-:W-:-:S05]  /*1cd0*/  @!P0 IMAD.WIDE R12, R22, 0x4, R18 ;  /* 0x00000004160c8825 */ /* 0x008fca00078e0212 */
[----:B------:R3:W-:Y:S01]  /*1ce0*/  @!P0 STG.E desc[UR10][R12.64], RZ ;  /* 0x000000ff0c008986 */ /* 0x0007e2000c10190a */
[----:B-1----:R-:W-:Y:S05]  /*1cf0*/  @!P0 BRA `(.L_x_24) ;  /* 0x0000000000548947 */ /* 0x002fea0003800000 */
[----:B--23--:R-:W-:Y:S01]  /*1d00*/  IMAD.WIDE R12, R23, 0x4, R8 ;  /* 0x00000004170c7825 */ /* 0x00cfe200078e0208 */
[----:B------:R-:W2:Y:S04]  /*1d10*/  LDG.E R19, desc[UR10][R4.64] ;  /* 0x0000000a04137981 */ /* 0x000ea8000c1e1900 */
[----:B------:R-:W2:Y:S01]  /*1d20*/  LDG.E R2, desc[UR10][R12.64] ;  /* 0x0000000a0c027981 */ /* 0x000ea2000c1e1900 */
[----:B------:R-:W3:Y:S01]  /*1d30*/  MUFU.RCP R25, R0 ;  /* 0x0000000000197308 */ /* 0x000ee20000001000 */
[----:B------:R-:W-:Y:S01]  /*1d40*/  BSSY.RECONVERGENT B3, `(.L_x_25) ;  /* 0x000000c000037945 */ /* 0x000fe20003800200 */
[----:B---3--:R-:W-:-:S04]  /*1d50*/  FFMA R18, -R0, R25, 1 ;  /* 0x3f80000000127423 */ /* 0x008fc80000000119 */
[----:B------:R-:W-:Y:S01]  /*1d60*/  FFMA R25, R25, R18, R25 ;  /* 0x0000001219197223 */ /* 0x000fe20000000019 */
[----:B--2---:R-:W-:-:S04]  /*1d70*/  FADD R2, R2, -R19 ;  /* 0x8000001302027221 */ /* 0x004fc80000000000 */
[----:B------:R-:W2:Y:S01]  /*1d80*/  FCHK P0, R2, R0 ;  /* 0x0000000002007302 */ /* 0x000ea20000000000 */
[----:B------:R-:W-:-:S04]  /*1d90*/  FFMA R18, R2, R25, RZ ;  /* 0x0000001902127223 */ /* 0x000fc800000000ff */
[----:B------:R-:W-:-:S04]  /*1da0*/  FFMA R19, -R0, R18, R2 ;  /* 0x0000001200137223 */ /* 0x000fc80000000102 */
[----:B------:R-:W-:Y:S01]  /*1db0*/  FFMA R25, R25, R19, R18 ;  /* 0x0000001319197223 */ /* 0x000fe20000000012 */
[----:B--2---:R-:W-:Y:S06]  /*1dc0*/  @!P0 BRA `(.L_x_26) ;  /* 0x00000000000c8947 */ /* 0x004fec0003800000 */
[----:B------:R-:W-:-:S07]  /*1dd0*/  MOV R18, 0x1df0 ;  /* 0x00001df000127802 */ /* 0x000fce0000000f00 */
[----:B01--4-:R-:W-:Y:S05]  /*1de0*/  CALL.REL.NOINC `($__internal_0_$__cuda_sm3x_div_rn_noftz_f32_slowpath) ;  /* 0x0000000c00ac7944 */ /* 0x013fea0003c00000 */
[----:B------:R-:W-:-:S07]  /*1df0*/  MOV R25, R27 ;  /* 0x0000001b00197202 */ /* 0x000fce0000000f00 */
.L_x_26:
[----:B01--4-:R-:W-:Y:S05]  /*1e00*/  BSYNC.RECONVERGENT B3 ;  /* 0x0000000000037941 */ /* 0x013fea0003800200 */
.L_x_25:
[----:B------:R-:W-:Y:S02]  /*1e10*/  MOV R18, UR12 ;  /* 0x0000000c00127c02 */ /* 0x000fe40008000f00 */
[----:B------:R-:W-:-:S03]  /*1e20*/  MOV R19, UR13 ;  /* 0x0000000d00137c02 */ /* 0x000fc60008000f00 */
[----:B------:R-:W-:-:S05]  /*1e30*/  IMAD.WIDE R12, R22, 0x4, R18 ;  /* 0x00000004160c7825 */ /* 0x000fca00078e0212 */
[----:B------:R0:W-:Y:S02]  /*1e40*/  STG.E desc[UR10][R12.64], R25 ;  /* 0x000000190c007986 */ /* 0x0001e4000c10190a */
.L_x_24:
[----:B01--4-:R-:W-:Y:S05]  /*1e50*/  BSYNC.RECONVERGENT B2 ;  /* 0x0000000000027941 */ /* 0x013fea0003800200 */
.L_x_23:
[----:B------:R-:W4:Y:S01]  /*1e60*/  LDG.E R0, desc[UR10][R6.64] ;  /* 0x0000000a06007981 */ /* 0x000f22000c1e1900 */
[----:B------:R-:W-:Y:S02]  /*1e70*/  USHF.R.S32.HI UR6, URZ, 0x1f, UR4 ;  /* 0x0000001fff067899 */ /* 0x000fe40008011404 */
[----:B------:R-:W-:Y:S01]  /*1e80*/  IADD3 R2, P0, PT, R14, UR4, RZ ;  /* 0x000000040e027c10 */ /* 0x000fe2000ff1e0ff */
[----:B------:R-:W-:Y:S03]  /*1e90*/  BSSY.RECONVERGENT B2, `(.L_x_27) ;  /* 0x000001c000027945 */ /* 0x000fe60003800200 */
[----:B---3--:R-:W-:Y:S02]  /*1ea0*/  LEA R12, P1, R2, UR8, 0x2 ;  /* 0x00000008020c7c11 */ /* 0x008fe4000f8210ff */
[----:B------:R-:W-:-:S04]  /*1eb0*/  LEA.HI.X.SX32 R13, R14, UR6, 0x1, P0 ;  /* 0x000000060e0d7c11 */ /* 0x000fc800080f0eff */
[----:B------:R-:W-:Y:S02]  /*1ec0*/  LEA.HI.X R13, R2, UR9, R13, 0x2, P1 ;  /* 0x00000009020d7c11 */ /* 0x000fe400088f140d */
[----:B----4-:R-:W-:-:S13]  /*1ed0*/  FSETP.NEU.AND P0, PT, R0, RZ, PT ;  /* 0x000000ff0000720b */ /* 0x010fda0003f0d000 */
[----:B------:R-:W-:Y:S05]  /*1ee0*/  @!P0 BRA `(.L_x_28) ;  /* 0x0000000000508947 */ /* 0x000fea0003800000 */
[----:B------:R-:W3:Y:S04]  /*1ef0*/  LDG.E R2, desc[UR10][R12.64+0x4] ;  /* 0x0000040a0c027981 */ /* 0x000ee8000c1e1900 */
[----:B------:R-:W3:Y:S01]  /*1f00*/  LDG.E R19, desc[UR10][R4.64] ;  /* 0x0000000a04137981 */ /* 0x000ee2000c1e1900 */
[----:B------:R-:W0:Y:S01]  /*1f10*/  MUFU.RCP R25, R0 ;  /* 0x0000000000197308 */ /* 0x000e220000001000 */
[----:B------:R-:W-:Y:S01]  /*1f20*/  BSSY.RECONVERGENT B3, `(.L_x_29) ;  /* 0x000000b000037945 */ /* 0x000fe20003800200 */
[----:B0-----:R-:W-:-:S04]  /*1f30*/  FFMA R18, -R0, R25, 1 ;  /* 0x3f80000000127423 */ /* 0x001fc80000000119 */
[----:B------:R-:W-:Y:S01]  /*1f40*/  FFMA R25, R25, R18, R25 ;  /* 0x0000001219197223 */ /* 0x000fe20000000019 */
[----:B---3--:R-:W-:-:S04]  /*1f50*/  FADD R2, R2, -R19 ;  /* 0x8000001302027221 */ /* 0x008fc80000000000 */
[----:B------:R-:W0:Y:S01]  /*1f60*/  FCHK P0, R2, R0 ;  /* 0x0000000002007302 */ /* 0x000e220000000000 */
[----:B------:R-:W-:-:S04]  /*1f70*/  FFMA R18, R2, R25, RZ ;  /* 0x0000001902127223 */ /* 0x000fc800000000ff */
[----:B------:R-:W-:-:S04]  /*1f80*/  FFMA R19, -R0, R18, R2 ;  /* 0x0000001200137223 */ /* 0x000fc80000000102 */
[----:B------:R-:W-:Y:S01]  /*1f90*/  FFMA R27, R25, R19, R18 ;  /* 0x00000013191b7223 */ /* 0x000fe20000000012 */
[----:B0-----:R-:W-:Y:S06]  /*1fa0*/  @!P0 BRA `(.L_x_30) ;  /* 0x0000000000088947 */ /* 0x001fec0003800000 */
[----:B------:R-:W-:-:S07]  /*1fb0*/  MOV R18, 0x1fd0 ;  /* 0x00001fd000127802 */ /* 0x000fce0000000f00 */
[----:B--2---:R-:W-:Y:S05]  /*1fc0*/  CALL.REL.NOINC `($__internal_0_$__cuda_sm3x_div_rn_noftz_f32_slowpath) ;  /* 0x0000000c00347944 */ /* 0x004fea0003c00000 */
.L_x_30:
[----:B------:R-:W-:Y:S05]  /*1fd0*/  BSYNC.RECONVERGENT B3 ;  /* 0x0000000000037941 */ /* 0x000fea0003800200 */
.L_x_29:
[----:B------:R-:W-:Y:S02]  /*1fe0*/  MOV R18, UR12 ;  /* 0x0000000c00127c02 */ /* 0x000fe40008000f00 */
[----:B------:R-:W-:-:S03]  /*1ff0*/  MOV R19, UR13 ;  /* 0x0000000d00137c02 */ /* 0x000fc60008000f00 */
[----:B------:R-:W-:-:S05]  /*2000*/  IMAD.WIDE R24, R17, 0x4, R18 ;  /* 0x0000000411187825 */ /* 0x000fca00078e0212 */
[----:B------:R0:W-:Y:S01]  /*2010*/  STG.E desc[UR10][R24.64], R27 ;  /* 0x0000001b18007986 */ /* 0x0001e2000c10190a */
[----:B------:R-:W-:Y:S05]  /*2020*/  BRA `(.L_x_31) ;  /* 0x0000000000087947 */ /* 0x000fea0003800000 */
.L_x_28:
[----:B------:R-:W-:-:S05]  /*2030*/  IMAD.WIDE R24, R17, 0x4, R18 ;  /* 0x0000000411187825 */ /* 0x000fca00078e0212 */
[----:B------:R1:W-:Y:S02]  /*2040*/  STG.E desc[UR10][R24.64], RZ ;  /* 0x000000ff18007986 */ /* 0x0003e4000c10190a */
.L_x_31:
[----:B------:R-:W-:Y:S05]  /*2050*/  BSYNC.RECONVERGENT B2 ;  /* 0x0000000000027941 */ /* 0x000fea0003800200 */
.L_x_27:
[----:B------:R-:W3:Y:S01]  /*2060*/  LDG.E R0, desc[UR10][R6.64] ;  /* 0x0000000a06007981 */ /* 0x000ee2000c1e1900 */
[----:B------:R-:W-:Y:S01]  /*2070*/  BSSY.RECONVERGENT B2, `(.L_x_32) ;  /* 0x0000019000027945 */ /* 0x000fe20003800200 */
[----:B---3--:R-:W-:-:S13]  /*2080*/  FSETP.NEU.AND P0, PT, R0, RZ, PT ;  /* 0x000000ff0000720b */ /* 0x008fda0003f0d000 */
[----:B------:R-:W-:Y:S05]  /*2090*/  @!P0 BRA `(.L_x_33) ;  /* 0x0000000000508947 */ /* 0x000fea0003800000 */
[----:B------:R-:W3:Y:S04]  /*20a0*/  LDG.E R2, desc[UR10][R12.64+0x8] ;  /* 0x0000080a0c027981 */ /* 0x000ee8000c1e1900 */
[----:B------:R-:W3:Y:S01]  /*20b0*/  LDG.E R19, desc[UR10][R4.64] ;  /* 0x0000000a04137981 */ /* 0x000ee2000c1e1900 */
[----:B01----:R-:W0:Y:S01]  /*20c0*/  MUFU.RCP R25, R0 ;  /* 0x0000000000197308 */ /* 0x003e220000001000 */
        /* <DEDUP_REMOVED lines=11> */
.L_x_35:
[----:B------:R-:W-:Y:S05]  /*2180*/  BSYNC.RECONVERGENT B3 ;  /* 0x0000000000037941 */ /* 0x000fea0003800200 */
.L_x_34:
[----:B------:R-:W-:Y:S02]  /*2190*/  MOV R18, UR12 ;  /* 0x0000000c00127c02 */ /* 0x000fe40008000f00 */
[----:B------:R-:W-:-:S03]  /*21a0*/  MOV R19, UR13 ;  /* 0x0000000d00137c02 */ /* 0x000fc60008000f00 */
[----:B------:R-:W-:-:S05]  /*21b0*/  IMAD.WIDE R24, R20, 0x4, R18 ;  /* 0x0000000414187825 */ /* 0x000fca00078e0212 */
[----:B------:R0:W-:Y:S01]  /*21c0*/  STG.E desc[UR10][R24.64], R27 ;  /* 0x0000001b18007986 */ /* 0x0001e2000c10190a */
[----:B------:R-:W-:Y:S05]  /*21d0*/  BRA `(.L_x_36) ;  /* 0x0000000000087947 */ /* 0x000fea0003800000 */
.L_x_33:
[----:B01----:R-:W-:-:S05]  /*21e0*/  IMAD.WIDE R24, R20, 0x4, R18 ;  /* 0x0000000414187825 */ /* 0x003fca00078e0212 */
[----:B------:R1:W-:Y:S02]  /*21f0*/  STG.E desc[UR10][R24.64], RZ ;  /* 0x000000ff18007986 */ /* 0x0003e4000c10190a */
.L_x_36:
[----:B------:R-:W-:Y:S05]  /*2200*/  BSYNC.RECONVERGENT B2 ;  /* 0x0000000000027941 */ /* 0x000fea0003800200 */
.L_x_32:
        /* <DEDUP_REMOVED lines=18> */
[----:B------:R-:W-:-:S07]  /*2330*/  MOV R19, R27 ;  /* 0x0000001b00137202 */ /* 0x000fce0000000f00 */
.L_x_40:
[----:B------:R-:W-:Y:S05]  /*2340*/  BSYNC.RECONVERGENT B3 ;  /* 0x0000000000037941 */ /* 0x000fea0003800200 */
.L_x_39:
[----:B------:R-:W-:-:S05]  /*2350*/  IMAD.WIDE R12, R21, 0x4, R10 ;  /* 0x00000004150c7825 */ /* 0x000fca00078e020a */
[----:B------:R0:W-:Y:S01]  /*2360*/  STG.E desc[UR10][R12.64], R19 ;  /* 0x000000130c007986 */ /* 0x0001e2000c10190a */
[----:B------:R-:W-:Y:S05]  /*2370*/  BRA `(.L_x_41) ;  /* 0x0000000000087947 */ /* 0x000fea0003800000 */
.L_x_38:
[----:B------:R-:W-:-:S05]  /*2380*/  IMAD.WIDE R18, R21, 0x4, R18 ;  /* 0x0000000415127825 */ /* 0x000fca00078e0212 */
[----:B------:R3:W-:Y:S02]  /*2390*/  STG.E desc[UR10][R18.64], RZ ;  /* 0x000000ff12007986 */ /* 0x0007e4000c10190a */
.L_x_41:
[----:B------:R-:W-:Y:S05]  /*23a0*/  BSYNC.RECONVERGENT B2 ;  /* 0x0000000000027941 */ /* 0x000fea0003800200 */
.L_x_37:
[----:B------:R-:W-:Y:S01]  /*23b0*/  IADD3 R26, PT, PT, R26, 0x4, RZ ;  /* 0x000000041a1a7810 */ /* 0x000fe20007ffe0ff */
[----:B------:R-:W-:Y:S01]  /*23c0*/  UIADD3 UR4, UPT, UPT, UR4, 0x4, URZ ;  /* 0x0000000404047890 */ /* 0x000fe2000fffe0ff */
[----:B------:R-:W-:Y:S02]  /*23d0*/  MOV R0, UR14 ;  /* 0x0000000e00007c02 */ /* 0x000fe40008000f00 */
[----:B------:R-:W-:Y:S02]  /*23e0*/  ISETP.NE.AND P0, PT, R26, RZ, PT ;  /* 0x000000ff1a00720c */ /* 0x000fe40003f05270 */
[----:B------:R-:W-:Y:S02]  /*23f0*/  IADD3 R23, PT, PT, R23, 0x4, RZ ;  /* 0x0000000417177810 */ /* 0x000fe40007ffe0ff */
[C---:B------:R-:W-:Y:S02]  /*2400*/  LEA R21, R0.reuse, R21, 0x2 ;  /* 0x0000001500157211 */ /* 0x040fe400078e10ff */
[----:B------:R-:W-:-:S02]  /*2410*/  LEA R20, R0, R20, 0x2 ;  /* 0x0000001400147211 */ /* 0x000fc400078e10ff */
[C---:B------:R-:W-:Y:S02]  /*2420*/  LEA R22, R0.reuse, R22, 0x2 ;  /* 0x0000001600167211 */ /* 0x040fe400078e10ff */
[----:B------:R-:W-:-:S03]  /*2430*/  LEA R17, R0, R17, 0x2 ;  /* 0x0000001100117211 */ /* 0x000fc600078e10ff */
[----:B------:R-:W-:Y:S05]  /*2440*/  @P0 BRA `(.L_x_42) ;  /* 0xfffffff800100947 */ /* 0x000fea000383ffff */
.L_x_22:
[----:B------:R-:W-:-:S13]  /*2450*/  ISETP.NE.AND P0, PT, R15, RZ, PT ;  /* 0x000000ff0f00720c */ /* 0x000fda0003f05270 */
[----:B------:R-:W-:Y:S05]  /*2460*/  @!P0 EXIT ;  /* 0x000000000000894d */ /* 0x000fea0003800000 */
[----:B------:R-:W-:-:S13]  /*2470*/  ISETP.NE.AND P0, PT, R15, 0x1, PT ;  /* 0x000000010f00780c */ /* 0x000fda0003f05270 */
[----:B------:R-:W-:Y:S05]  /*2480*/  @!P0 BRA `(.L_x_43) ;  /* 0x00000004003c8947 */ /* 0x000fea0003800000 */
[----:B--2---:R-:W2:Y:S01]  /*2490*/  LDG.E R11, desc[UR10][R6.64] ;  /* 0x0000000a060b7981 */ /* 0x004ea2000c1e1900 */
[----:B------:R-:W-:Y:S01]  /*24a0*/  BSSY.RECONVERGENT B2, `(.L_x_44) ;  /* 0x0000026000027945 */ /* 0x000fe20003800200 */
[----:B--2---:R-:W-:-:S13]  /*24b0*/  FSETP.NEU.AND P0, PT, R11, RZ, PT ;  /* 0x000000ff0b00720b */ /* 0x004fda0003f0d000 */
[----:B------:R-:W-:Y:S05]  /*24c0*/  @!P0 BRA `(.L_x_45) ;  /* 0x0000000000748947 */ /* 0x000fea0003800000 */
[----:B------:R-:W2:Y:S01]  /*24d0*/  LDC.64 R8, c[0x0][0x380] ;  /* 0x0000e000ff087b82 */ /* 0x000ea20000000a00 */
[----:B0--3--:R-:W-:-:S05]  /*24e0*/  IADD3 R13, PT, PT, R14, R16, RZ ;  /* 0x000000100e0d7210 */ /* 0x009fca0007ffe0ff */
[----:B--2---:R-:W-:Y:S02]  /*24f0*/  IMAD.WIDE R8, R13, 0x4, R8 ;  /* 0x000000040d087825 */ /* 0x004fe400078e0208 */
[----:B------:R-:W2:Y:S04]  /*2500*/  LDG.E R13, desc[UR10][R4.64] ;  /* 0x0000000a040d7981 */ /* 0x000ea8000c1e1900 */
[----:B------:R-:W2:Y:S01]  /*2510*/  LDG.E R2, desc[UR10][R8.64] ;  /* 0x0000000a08027981 */ /* 0x000ea2000c1e1900 */
[----:B------:R-:W0:Y:S01]  /*2520*/  MUFU.RCP R0, R11 ;  /* 0x0000000b00007308 */ /* 0x000e220000001000 */
[----:B------:R-:W-:Y:S01]  /*2530*/  BSSY.RECONVERGENT B3, `(.L_x_46) ;  /* 0x000000d000037945 */ /* 0x000fe20003800200 */
[----:B0-----:R-:W-:-:S04]  /*2540*/  FFMA R15, -R11, R0, 1 ;  /* 0x3f8000000b0f7423 */ /* 0x001fc80000000100 */
[----:B------:R-:W-:Y:S01]  /*2550*/  FFMA R15, R0, R15, R0 ;  /* 0x0000000f000f7223 */ /* 0x000fe20000000000 */
[----:B--2---:R-:W-:-:S04]  /*2560*/  FADD R2, R2, -R13 ;  /* 0x8000000d02027221 */ /* 0x004fc80000000000 */
[----:B------:R-:W0:Y:S01]  /*2570*/  FCHK P0, R2, R11 ;  /* 0x0000000b02007302 */ /* 0x000e220000000000 */
[----:B------:R-:W-:-:S04]  /*2580*/  FFMA R0, R2, R15, RZ ;  /* 0x0000000f02007223 */ /* 0x000fc800000000ff */
[----:B------:R-:W-:-:S04]  /*2590*/  FFMA R10, -R11, R0, R2 ;  /* 0x000000000b0a7223 */ /* 0x000fc80000000102 */
[----:B------:R-:W-:Y:S01]  /*25a0*/  FFMA R15, R15, R10, R0 ;  /* 0x0000000a0f0f7223 */ /* 0x000fe20000000000 */
[----:B0-----:R-:W-:Y:S06]  /*25b0*/  @!P0 BRA `(.L_x_47) ;  /* 0x0000000000108947 */ /* 0x001fec0003800000 */
[----:B------:R-:W-:Y:S02]  /*25c0*/  MOV R0, R11 ;  /* 0x0000000b00007202 */ /* 0x000fe40000000f00 */
[----:B------:R-:W-:-:S07]  /*25d0*/  MOV R18, 0x25f0 ;  /* 0x000025f000127802 */ /* 0x000fce0000000f00 */
[----:B-1----:R-:W-:Y:S05]  /*25e0*/  CALL.REL.NOINC `($__internal_0_$__cuda_sm3x_div_rn_noftz_f32_slowpath) ;  /* 0x0000000400ac7944 */ /* 0x002fea0003c00000 */
[----:B------:R-:W-:-:S07]  /*25f0*/  MOV R15, R27 ;  /* 0x0000001b000f7202 */ /* 0x000fce0000000f00 */
.L_x_47:
[----:B------:R-:W-:Y:S05]  /*2600*/  BSYNC.RECONVERGENT B3 ;  /* 0x0000000000037941 */ /* 0x000fea0003800200 */
.L_x_46:
[----:B------:R-:W0:Y:S01]  /*2610*/  LDCU UR4, c[0x0][0x3a0] ;  /* 0x00007400ff0477ac */ /* 0x000e220008000800 */
[----:B------:R-:W2:Y:S01]  /*2620*/  LDCU.64 UR8, c[0x0][0x388] ;  /* 0x00007100ff0877ac */ /* 0x000ea20008000a00 */
[----:B0-----:R-:W-:Y:S02]  /*2630*/  MOV R0, UR4 ;  /* 0x0000000400007c02 */ /* 0x001fe40008000f00 */
[----:B--2---:R-:W-:-:S03]  /*2640*/  MOV R10, UR8 ;  /* 0x00000008000a7c02 */ /* 0x004fc60008000f00 */
[----:B------:R-:W-:Y:S01]  /*2650*/  IMAD R9, R16, R0, R3 ;  /* 0x0000000010097224 */ /* 0x000fe200078e0203 */
[----:B------:R-:W-:-:S03]  /*2660*/  MOV R11, UR9 ;  /* 0x00000009000b7c02 */ /* 0x000fc60008000f00 */
[----:B------:R-:W-:-:S05]  /*2670*/  IMAD.WIDE R8, R9, 0x4, R10 ;  /* 0x0000000409087825 */ /* 0x000fca00078e020a */
[----:B------:R4:W-:Y:S01]  /*2680*/  STG.E desc[UR10][R8.64], R15 ;  /* 0x0000000f08007986 */ /* 0x0009e2000c10190a */
[----:B------:R-:W-:Y:S05]  /*2690*/  BRA `(.L_x_48) ;  /* 0x0000000000187947 */ /* 0x000fea0003800000 */
.L_x_45:
[----:B------:R-:W2:Y:S01]  /*26a0*/  LDCU.64 UR4, c[0x0][0x388] ;  /* 0x00007100ff0477ac */ /* 0x000ea20008000a00 */
[----:B------:R-:W-:Y:S01]  /*26b0*/  IMAD R9, R16, R0, R3 ;  /* 0x0000000010097224 */ /* 0x000fe200078e0203 */
[----:B--2---:R-:W-:Y:S02]  /*26c0*/  MOV R10, UR4 ;  /* 0x00000004000a7c02 */ /* 0x004fe40008000f00 */
[----:B------:R-:W-:-:S03]  /*26d0*/  MOV R11, UR5 ;  /* 0x00000005000b7c02 */ /* 0x000fc60008000f00 */
[----:B------:R-:W-:-:S05]  /*26e0*/  IMAD.WIDE R8, R9, 0x4, R10 ;  /* 0x0000000409087825 */ /* 0x000fca00078e020a */
[----:B------:R2:W-:Y:S02]  /*26f0*/  STG.E desc[UR10][R8.64], RZ ;  /* 0x000000ff08007986 */ /* 0x0005e4000c10190a */
.L_x_48:
[----:B------:R-:W-:Y:S05]  /*2700*/  BSYNC.RECONVERGENT B2 ;  /* 0x0000000000027941 */ /* 0x000fea0003800200 */
.L_x_44:
[----:B--2-4-:R-:W2:Y:S01]  /*2710*/  LDG.E R9, desc[UR10][R6.64] ;  /* 0x0000000a06097981 */ /* 0x014ea2000c1e1900 */
[----:B------:R-:W-:Y:S01]  /*2720*/  BSSY.RECONVERGENT B2, `(.L_x_49) ;  /* 0x0000024000027945 */ /* 0x000fe20003800200 */
[----:B------:R-:W-:Y:S02]  /*2730*/  IADD3 R8, PT, PT, R16, 0x1, RZ ;  /* 0x0000000110087810 */ /* 0x000fe40007ffe0ff */
[----:B--2---:R-:W-:-:S13]  /*2740*/  FSETP.NEU.AND P0, PT, R9, RZ, PT ;  /* 0x000000ff0900720b */ /* 0x004fda0003f0d000 */
[----:B------:R-:W-:Y:S05]  /*2750*/  @!P0 BRA `(.L_x_50) ;  /* 0x0000000000748947 */ /* 0x000fea0003800000 */
[----:B------:R-:W2:Y:S01]  /*2760*/  LDCU.64 UR4, c[0x0][0x380] ;  /* 0x00007000ff0477ac */ /* 0x000ea20008000a00 */
[C---:B------:R-:W-:Y:S01]  /*2770*/  IADD3 R0, P0, PT, R14.reuse, R16, RZ ;  /* 0x000000100e007210 */ /* 0x040fe20007f1e0ff */
[----:B0--3--:R-:W3:Y:S03]  /*2780*/  LDG.E R13, desc[UR10][R4.64] ;  /* 0x0000000a040d7981 */ /* 0x009ee6000c1e1900 */
[----:B------:R-:W-:Y:S02]  /*2790*/  LEA.HI.X.SX32 R11, R14, RZ, 0x1, P0 ;  /* 0x000000ff0e0b7211 */ /* 0x000fe400000f0eff */
[----:B--2---:R-:W-:-:S04]  /*27a0*/  LEA R10, P0, R0, UR4, 0x2 ;  /* 0x00000004000a7c11 */ /* 0x004fc8000f8010ff */
[----:B------:R-:W-:-:S05]  /*27b0*/  LEA.HI.X R11, R0, UR5, R11, 0x2, P0 ;  /* 0x00000005000b7c11 */ /* 0x000fca00080f140b */
        /* <DEDUP_REMOVED lines=15> */
.L_x_52:
[----:B------:R-:W-:Y:S05]  /*28b0*/  BSYNC.RECONVERGENT B3 ;  /* 0x0000000000037941 */ /* 0x000fea0003800200 */
.L_x_51:
[----:B------:R-:W0:Y:S01]  /*28c0*/  LDCU UR4, c[0x0][0x3a0] ;  /* 0x00007400ff0477ac */ /* 0x000e220008000800 */
[----:B------:R-:W2:Y:S01]  /*28d0*/  LDC.64 R10, c[0x0][0x388] ;  /* 0x0000e200ff0a7b82 */ /* 0x000ea20000000a00 */
[----:B0-----:R-:W-:-:S05]  /*28e0*/  MOV R0, UR4 ;  /* 0x0000000400007c02 */ /* 0x001fca0008000f00 */
[----:B------:R-:W-:-:S04]  /*28f0*/  IMAD R9, R8, R0, R3 ;  /* 0x0000000008097224 */ /* 0x000fc800078e0203 */
[----:B--2---:R-:W-:-:S05]  /*2900*/  IMAD.WIDE R8, R9, 0x4, R10 ;  /* 0x0000000409087825 */ /* 0x004fca00078e020a */
[----:B------:R0:W-:Y:S01]  /*2910*/  STG.E desc[UR10][R8.64], R15 ;  /* 0x0000000f08007986 */ /* 0x0001e2000c10190a */
[----:B------:R-:W-:Y:S05]  /*2920*/  BRA `(.L_x_53) ;  /* 0x00000000000c7947 */ /* 0x000fea0003800000 */
.L_x_50:
[----:B------:R-:W-:-:S04]  /*2930*/  IMAD R9, R8, R0, R3 ;  /* 0x0000000008097224 */ /* 0x000fc800078e0203 */
[----:B------:R-:W-:-:S05]  /*2940*/  IMAD.WIDE R10, R9, 0x4, R10 ;  /* 0x00000004090a7825 */ /* 0x000fca00078e020a */
[----:B------:R2:W-:Y:S02]  /*2950*/  STG.E desc[UR10][R10.64], RZ ;  /* 0x000000ff0a007986 */ /* 0x0005e4000c10190a */
.L_x_53:
[----:B------:R-:W-:Y:S05]  /*2960*/  BSYNC.RECONVERGENT B2 ;  /* 0x0000000000027941 */ /* 0x000fea0003800200 */
.L_x_49:
[----:B------:R-:W-:-:S07]  /*2970*/  IADD3 R16, PT, PT, R16, 0x2, RZ ;  /* 0x0000000210107810 */ /* 0x000fce0007ffe0ff */
.L_x_43:
[----:B------:R-:W-:-:S13]  /*2980*/  ISETP.NE.AND P0, PT, RZ, UR7, PT ;  /* 0x00000007ff007c0c */ /* 0x000fda000bf05270 */
[----:B------:R-:W-:Y:S05]  /*2990*/  @!P0 EXIT ;  /* 0x000000000000894d */ /* 0x000fea0003800000 */
[----:B0-2---:R-:W2:Y:S02]  /*29a0*/  LDG.E R9, desc[UR10][R6.64] ;  /* 0x0000000a06097981 */ /* 0x005ea4000c1e1900 */
[----:B--2---:R-:W-:-:S13]  /*29b0*/  FSETP.NEU.AND P0, PT, R9, RZ, PT ;  /* 0x000000ff0900720b */ /* 0x004fda0003f0d000 */
[----:B------:R-:W-:Y:S05]  /*29c0*/  @!P0 BRA `(.L_x_54) ;  /* 0x0000000000688947 */ /* 0x000fea0003800000 */
[----:B---3--:R-:W0:Y:S01]  /*29d0*/  LDC.64 R6, c[0x0][0x380] ;  /* 0x0000e000ff067b82 */ /* 0x008e220000000a00 */
[----:B------:R-:W-:Y:S01]  /*29e0*/  IADD3 R11, PT, PT, R14, R16, RZ ;  /* 0x000000100e0b7210 */ /* 0x000fe20007ffe0ff */
[----:B------:R-:W2:Y:S04]  /*29f0*/  LDG.E R5, desc[UR10][R4.64] ;  /* 0x0000000a04057981 */ /* 0x000ea8000c1e1900 */
[----:B0-----:R-:W-:-:S05]  /*2a00*/  IMAD.WIDE R6, R11, 0x4, R6 ;  /* 0x000000040b067825 */ /* 0x001fca00078e0206 */
        /* <DEDUP_REMOVED lines=15> */
.L_x_56:
[----:B------:R-:W-:Y:S05]  /*2b00*/  BSYNC.RECONVERGENT B2 ;  /* 0x0000000000027941 */ /* 0x000fea0003800200 */
.L_x_55:
[----:B------:R-:W0:Y:S01]  /*2b10*/  LDC.64 R4, c[0x0][0x388] ;  /* 0x0000e200ff047b82 */ /* 0x000e220000000a00 */
[----:B------:R-:W2:Y:S02]  /*2b20*/  LDCU UR4, c[0x0][0x3a0] ;  /* 0x00007400ff0477ac */ /* 0x000ea40008000800 */
[----:B--2---:R-:W-:-:S04]  /*2b30*/  IMAD R3, R16, UR4, R3 ;  /* 0x0000000410037c24 */ /* 0x004fc8000f8e0203 */
[----:B0-----:R-:W-:-:S05]  /*2b40*/  IMAD.WIDE R2, R3, 0x4, R4 ;  /* 0x0000000403027825 */ /* 0x001fca00078e0204 */
[----:B------:R-:W-:Y:S01]  /*2b50*/  STG.E desc[UR10][R2.64], R11 ;  /* 0x0000000b02007986 */ /* 0x000fe2000c10190a */
[----:B------:R-:W-:Y:S05]  /*2b60*/  EXIT ;  /* 0x000000000000794d */ /* 0x000fea0003800000 */
.L_x_54:
[----:B------:R-:W0:Y:S01]  /*2b70*/  LDC.64 R4, c[0x0][0x388] ;  /* 0x0000e200ff047b82 */ /* 0x000e220000000a00 */
[----:B------:R-:W-:-:S04]  /*2b80*/  IMAD R3, R16, R0, R3 ;  /* 0x0000000010037224 */ /* 0x000fc800078e0203 */
[----:B0-----:R-:W-:-:S05]  /*2b90*/  IMAD.WIDE R4, R3, 0x4, R4 ;  /* 0x0000000403047825 */ /* 0x001fca00078e0204 */
[----:B------:R-:W-:Y:S01]  /*2ba0*/  STG.E desc[UR10][R4.64], RZ ;  /* 0x000000ff04007986 */ /* 0x000fe2000c10190a */
[----:B------:R-:W-:Y:S05]  /*2bb0*/  EXIT ;  /* 0x000000000000794d */ /* 0x000fea0003800000 */
.L_x_8:
[----:B------:R-:W0:Y:S08]  /*2bc0*/  MUFU.RCP R3, R0 ;  /* 0x0000000000037308 */ /* 0x000e300000001000 */
[----:B------:R-:W3:Y:S01]  /*2bd0*/  FCHK P0, RZ, R0 ;  /* 0x00000000ff007302 */ /* 0x000ee20000000000 */
[----:B0-----:R-:W-:-:S04]  /*2be0*/  FFMA R2, -R0, R3, 1 ;  /* 0x3f80000000027423 */ /* 0x001fc80000000103 */
[----:B-12---:R-:W-:-:S04]  /*2bf0*/  FFMA R4, R3, R2, R3 ;  /* 0x0000000203047223 */ /* 0x006fc80000000003 */
[----:B------:R-:W-:-:S04]  /*2c00*/  FFMA R3, RZ, R4, RZ ;  /* 0x00000004ff037223 */ /* 0x000fc800000000ff */
[----:B------:R-:W-:-:S04]  /*2c10*/  FFMA R2, -R0, R3, RZ ;  /* 0x0000000300027223 */ /* 0x000fc800000001ff */
[----:B------:R-:W-:Y:S01]  /*2c20*/  FFMA R3, R4, R2, R3 ;  /* 0x0000000204037223 */ /* 0x000fe20000000003 */
[----:B---3--:R-:W-:Y:S06]  /*2c30*/  @!P0 BRA `(.L_x_57) ;  /* 0x0000000000108947 */ /* 0x008fec0003800000 */
[----:B------:R-:W-:Y:S01]  /*2c40*/  HFMA2 R2, -RZ, RZ, 0, 0 ;  /* 0x00000000ff027431 */ /* 0x000fe200000001ff */
[----:B------:R-:W-:-:S07]  /*2c50*/  MOV R18, 0x2c70 ;  /* 0x00002c7000127802 */ /* 0x000fce0000000f00 */
[----:B------:R-:W-:Y:S05]  /*2c60*/  CALL.REL.NOINC `($__internal_0_$__cuda_sm3x_div_rn_noftz_f32_slowpath) ;  /* 0x00000000000c7944 */ /* 0x000fea0003c00000 */
[----:B------:R-:W-:-:S07]  /*2c70*/  MOV R3, R27 ;  /* 0x0000001b00037202 */ /* 0x000fce0000000f00 */
.L_x_57:
[----:B------:R-:W-:Y:S01]  /*2c80*/  STG.E desc[UR10][R6.64], R3 ;  /* 0x0000000306007986 */ /* 0x000fe2000c10190a */
[----:B------:R-:W-:Y:S05]  /*2c90*/  EXIT ;  /* 0x000000000000794d */ /* 0x000fea0003800000 */
        .weak           $__internal_0_$__cuda_sm3x_div_rn_noftz_f32_slowpath
        .type           $__internal_0_$__cuda_sm3x_div_rn_noftz_f32_slowpath,@function
        .size           $__internal_0_$__cuda_sm3x_div_rn_noftz_f32_slowpath,(.L_x_70 - $__internal_0_$__cuda_sm3x_div_rn_noftz_f32_slowpath)
$__internal_0_$__cuda_sm3x_div_rn_noftz_f32_slowpath:
[----:B------:R-:W-:Y:S01]  /*2ca0*/  SHF.R.U32.HI R24, RZ, 0x17, R0 ;  /* 0x00000017ff187819 */ /* 0x000fe20000011600 */
[----:B------:R-:W-:Y:S01]  /*2cb0*/  BSSY.RECONVERGENT B0, `(.L_x_58) ;  /* 0x0000063000007945 */ /* 0x000fe20003800200 */
[----:B------:R-:W-:Y:S02]  /*2cc0*/  SHF.R.U32.HI R19, RZ, 0x17, R2 ;  /* 0x00000017ff137819 */ /* 0x000fe40000011602 */
[----:B------:R-:W-:Y:S02]  /*2cd0*/  LOP3.LUT R24, R24, 0xff, RZ, 0xc0, !PT ;  /* 0x000000ff18187812 */ /* 0x000fe400078ec0ff */
[----:B------:R-:W-:Y:S02]  /*2ce0*/  LOP3.LUT R27, R19, 0xff, RZ, 0xc0, !PT ;  /* 0x000000ff131b7812 */ /* 0x000fe400078ec0ff */
[----:B------:R-:W-:Y:S02]  /*2cf0*/  IADD3 R29, PT, PT, R24, -0x1, RZ ;  /* 0xffffffff181d7810 */ /* 0x000fe40007ffe0ff */
[----:B------:R-:W-:-:S02]  /*2d00*/  IADD3 R28, PT, PT, R27, -0x1, RZ ;  /* 0xffffffff1b1c7810 */ /* 0x000fc40007ffe0ff */
[----:B------:R-:W-:Y:S02]  /*2d10*/  ISETP.GT.U32.AND P0, PT, R29, 0xfd, PT ;  /* 0x000000fd1d00780c */ /* 0x000fe40003f04070 */
[----:B------:R-:W-:Y:S02]  /*2d20*/  MOV R25, R0 ;  /* 0x0000000000197202 */ /* 0x000fe40000000f00 */
[----:B------:R-:W-:-:S13]  /*2d30*/  ISETP.GT.U32.OR P0, PT, R28, 0xfd, P0 ;  /* 0x000000fd1c00780c */ /* 0x000fda0000704470 */
[----:B------:R-:W-:Y:S01]  /*2d40*/  @!P0 MOV R19, RZ ;  /* 0x000000ff00138202 */ /* 0x000fe20000000f00 */
[----:B------:R-:W-:Y:S06]  /*2d50*/  @!P0 BRA `(.L_x_59) ;  /* 0x00000000005c8947 */ /* 0x000fec0003800000 */
[----:B------:R-:W-:Y:S02]  /*2d60*/  FSETP.GTU.FTZ.AND P0, PT, |R2|, +INF , PT ;  /* 0x7f8000000200780b */ /* 0x000fe40003f1c200 */
[----:B------:R-:W-:-:S04]  /*2d70*/  FSETP.GTU.FTZ.AND P1, PT, |R0|, +INF , PT ;  /* 0x7f8000000000780b */ /* 0x000fc80003f3c200 */
[----:B------:R-:W-:-:S13]  /*2d80*/  PLOP3.LUT P0, PT, P0, P1, PT, 0xf8, 0x8f ;  /* 0x00000000008f781c */ /* 0x000fda0000703f70 */
[----:B------:R-:W-:Y:S05]  /*2d90*/  @P0 BRA `(.L_x_60) ;  /* 0x00000004004c0947 */ /* 0x000fea0003800000 */
[----:B------:R-:W-:-:S13]  /*2da0*/  LOP3.LUT P0, RZ, R25, 0x7fffffff, R2, 0xc8, !PT ;  /* 0x7fffffff19ff7812 */ /* 0x000fda000780c802 */
[----:B------:R-:W-:Y:S05]  /*2db0*/  @!P0 BRA `(.L_x_61) ;  /* 0x00000004003c8947 */ /* 0x000fea0003800000 */
[----:B------:R-:W-:Y:S02]  /*2dc0*/  FSETP.NEU.FTZ.AND P1, PT, |R2|, +INF , PT ;  /* 0x7f8000000200780b */ /* 0x000fe40003f3d200 */
[----:B------:R-:W-:Y:S02]  /*2dd0*/  FSETP.NEU.FTZ.AND P2, PT, |R0|, +INF , PT ;  /* 0x7f8000000000780b */ /* 0x000fe40003f5d200 */
[----:B------:R-:W-:-:S11]  /*2de0*/  FSETP.NEU.FTZ.AND P0, PT, |R2|, +INF , PT ;  /* 0x7f8000000200780b */ /* 0x000fd60003f1d200 */
[----:B------:R-:W-:Y:S05]  /*2df0*/  @!P2 BRA !P1, `(.L_x_61) ;  /* 0x00000004002ca947 */ /* 0x000fea0004800000 */
[----:B------:R-:W-:-:S04]  /*2e00*/  LOP3.LUT P1, RZ, R2, 0x7fffffff, RZ, 0xc0, !PT ;  /* 0x7fffffff02ff7812 */ /* 0x000fc8000782c0ff */
[----:B------:R-:W-:-:S13]  /*2e10*/  PLOP3.LUT P1, PT, P2, P1, PT, 0x2f, 0xf2 ;  /* 0x0000000000f2781c */ /* 0x000fda0001722577 */
[----:B------:R-:W-:Y:S05]  /*2e20*/  @P1 BRA `(.L_x_62) ;  /* 0x0000000400181947 */ /* 0x000fea0003800000 */
[----:B------:R-:W-:-:S04]  /*2e30*/  LOP3.LUT P1, RZ, R25, 0x7fffffff, RZ, 0xc0, !PT ;  /* 0x7fffffff19ff7812 */ /* 0x000fc8000782c0ff */
[----:B------:R-:W-:-:S13]  /*2e40*/  PLOP3.LUT P0, PT, P0, P1, PT, 0x2f, 0xf2 ;  /* 0x0000000000f2781c */ /* 0x000fda0000702577 */
[----:B------:R-:W-:Y:S05]  /*2e50*/  @P0 BRA `(.L_x_63) ;  /* 0x0000000400000947 */ /* 0x000fea0003800000 */
[----:B------:R-:W-:Y:S02]  /*2e60*/  ISETP.GE.AND P0, PT, R28, RZ, PT ;  /* 0x000000ff1c00720c */ /* 0x000fe40003f06270 */
[----:B------:R-:W-:-:S11]  /*2e70*/  ISETP.GE.AND P1, PT, R29, RZ, PT ;  /* 0x000000ff1d00720c */ /* 0x000fd60003f26270 */
[----:B------:R-:W-:Y:S01]  /*2e80*/  @P0 MOV R19, RZ ;  /* 0x000000ff00130202 */ /* 0x000fe20000000f00 */
[----:B------:R-:W-:Y:S01]  /*2e90*/  @!P0 FFMA R2, R2, 1.84467440737095516160e+19, RZ ;  /* 0x5f80000002028823 */ /* 0x000fe200000000ff */
[----:B------:R-:W-:Y:S01]  /*2ea0*/  @!P0 MOV R19, 0xffffffc0 ;  /* 0xffffffc000138802 */ /* 0x000fe20000000f00 */
[----:B------:R-:W-:-:S03]  /*2eb0*/  @!P1 FFMA R25, R0, 1.84467440737095516160e+19, RZ ;  /* 0x5f80000000199823 */ /* 0x000fc600000000ff */
[----:B------:R-:W-:-:S07]  /*2ec0*/  @!P1 IADD3 R19, PT, PT, R19, 0x40, RZ ;  /* 0x0000004013139810 */ /* 0x000fce0007ffe0ff */
.L_x_59:
[----:B------:R-:W-:Y:S01]  /*2ed0*/  LEA R28, R24, 0xc0800000, 0x17 ;  /* 0xc0800000181c7811 */ /* 0x000fe200078eb8ff */
[----:B------:R-:W-:Y:S03]  /*2ee0*/  BSSY.RECONVERGENT B1, `(.L_x_64) ;  /* 0x0000036000017945 */ /* 0x000fe60003800200 */
[----:B------:R-:W-:Y:S02]  /*2ef0*/  IADD3 R28, PT, PT, -R28, R25, RZ ;  /* 0x000000191c1c7210 */ /* 0x000fe40007ffe1ff */
[----:B------:R-:W-:Y:S02]  /*2f00*/  IADD3 R25, PT, PT, R27, -0x7f, RZ ;  /* 0xffffff811b197810 */ /* 0x000fe40007ffe0ff */
[----:B------:R-:W0:Y:S01]  /*2f10*/  MUFU.RCP R30, R28 ;  /* 0x0000001c001e7308 */ /* 0x000e220000001000 */
[----:B------:R-:W-:Y:S01]  /*2f20*/  FADD.FTZ R27, -R28, -RZ ;  /* 0x800000ff1c1b7221 */ /* 0x000fe20000010100 */
[C---:B------:R-:W-:Y:S01]  /*2f30*/  IADD3 R24, PT, PT, R25.reuse, 0x7f, -R24 ;  /* 0x0000007f19187810 */ /* 0x040fe20007ffe818 */
[----:B------:R-:W-:-:S03]  /*2f40*/  IMAD R2, R25, -0x800000, R2 ;  /* 0xff80000019027824 */ /* 0x000fc600078e0202 */
[----:B------:R-:W-:Y:S01]  /*2f50*/  IADD3 R29, PT, PT, R24, R19, RZ ;  /* 0x00000013181d7210 */ /* 0x000fe20007ffe0ff */
[----:B0-----:R-:W-:-:S04]  /*2f60*/  FFMA R25, R30, R27, 1 ;  /* 0x3f8000001e197423 */ /* 0x001fc8000000001b */
[----:B------:R-:W-:-:S04]  /*2f70*/  FFMA R25, R30, R25, R30 ;  /* 0x000000191e197223 */ /* 0x000fc8000000001e */
[----:B------:R-:W-:-:S04]  /*2f80*/  FFMA R24, R2, R25, RZ ;  /* 0x0000001902187223 */ /* 0x000fc800000000ff */
[----:B------:R-:W-:-:S04]  /*2f90*/  FFMA R19, R27, R24, R2 ;  /* 0x000000181b137223 */ /* 0x000fc80000000002 */
[----:B------:R-:W-:-:S04]  /*2fa0*/  FFMA R30, R25, R19, R24 ;  /* 0x00000013191e7223 */ /* 0x000fc80000000018 */
[----:B------:R-:W-:-:S04]  /*2fb0*/  FFMA R27, R27, R30, R2 ;  /* 0x0000001e1b1b7223 */ /* 0x000fc80000000002 */
[----:B------:R-:W-:-:S05]  /*2fc0*/  FFMA R2, R25, R27, R30 ;  /* 0x0000001b19027223 */ /* 0x000fca000000001e */
[----:B------:R-:W-:-:S04]  /*2fd0*/  SHF.R.U32.HI R19, RZ, 0x17, R2 ;  /* 0x00000017ff137819 */ /* 0x000fc80000011602 */
[----:B------:R-:W-:-:S04]  /*2fe0*/  LOP3.LUT R19, R19, 0xff, RZ, 0xc0, !PT ;  /* 0x000000ff13137812 */ /* 0x000fc800078ec0ff */
[----:B------:R-:W-:-:S04]  /*2ff0*/  IADD3 R28, PT, PT, R19, R29, RZ ;  /* 0x0000001d131c7210 */ /* 0x000fc80007ffe0ff */
[----:B------:R-:W-:-:S04]  /*3000*/  IADD3 R19, PT, PT, R28, -0x1, RZ ;  /* 0xffffffff1c137810 */ /* 0x000fc80007ffe0ff */
[----:B------:R-:W-:-:S13]  /*3010*/  ISETP.GE.U32.AND P0, PT, R19, 0xfe, PT ;  /* 0x000000fe1300780c */ /* 0x000fda0003f06070 */
[----:B------:R-:W-:Y:S05]  /*3020*/  @!P0 BRA `(.L_x_65) ;  /* 0x0000000000808947 */ /* 0x000fea0003800000 */
[----:B------:R-:W-:-:S13]  /*3030*/  ISETP.GT.AND P0, PT, R28, 0xfe, PT ;  /* 0x000000fe1c00780c */ /* 0x000fda0003f04270 */
[----:B------:R-:W-:Y:S05]  /*3040*/  @P0 BRA `(.L_x_66) ;  /* 0x00000000006c0947 */ /* 0x000fea0003800000 */
[----:B------:R-:W-:-:S13]  /*3050*/  ISETP.GE.AND P0, PT, R28, 0x1, PT ;  /* 0x000000011c00780c */ /* 0x000fda0003f06270 */
[----:B------:R-:W-:Y:S05]  /*3060*/  @P0 BRA `(.L_x_67) ;  /* 0x0000000000740947 */ /* 0x000fea0003800000 */
[----:B------:R-:W-:Y:S02]  /*3070*/  ISETP.GE.AND P0, PT, R28, -0x18, PT ;  /* 0xffffffe81c00780c */ /* 0x000fe40003f06270 */
[----:B------:R-:W-:-:S11]  /*3080*/  LOP3.LUT R2, R2, 0x80000000, RZ, 0xc0, !PT ;  /* 0x8000000002027812 */ /* 0x000fd600078ec0ff */
[----:B------:R-:W-:Y:S05]  /*3090*/  @!P0 BRA `(.L_x_67) ;  /* 0x0000000000688947 */ /* 0x000fea0003800000 */
[CCC-:B------:R-:W-:Y:S01]  /*30a0*/  FFMA.RP R19, R25.reuse, R27.reuse, R30.reuse ;  /* 0x0000001b19137223 */ /* 0x1c0fe2000000801e */
[CCC-:B------:R-:W-:Y:S01]  /*30b0*/  FFMA.RM R24, R25.reuse, R27.reuse, R30.reuse ;  /* 0x0000001b19187223 */ /* 0x1c0fe2000000401e */
[----:B------:R-:W-:Y:S01]  /*30c0*/  FFMA.RZ R25, R25, R27, R30 ;  /* 0x0000001b19197223 */ /* 0x000fe2000000c01e */
[C---:B------:R-:W-:Y:S02]  /*30d0*/  ISETP.NE.AND P2, PT, R28.reuse, RZ, PT ;  /* 0x000000ff1c00720c */ /* 0x040fe40003f45270 */
[C---:B------:R-:W-:Y:S02]  /*30e0*/  ISETP.NE.AND P1, PT, R28.reuse, RZ, PT ;  /* 0x000000ff1c00720c */ /* 0x040fe40003f25270 */
[----:B------:R-:W-:Y:S02]  /*30f0*/  LOP3.LUT R25, R25, 0x7fffff, RZ, 0xc0, !PT ;  /* 0x007fffff19197812 */ /* 0x000fe400078ec0ff */
[----:B------:R-:W-:Y:S02]  /*3100*/  FSETP.NEU.FTZ.AND P0, PT, R19, R24, PT ;  /* 0x000000181300720b */ /* 0x000fe40003f1d000 */
[----:B------:R-:W-:-:S02]  /*3110*/  IADD3 R24, PT, PT, R28, 0x20, RZ ;  /* 0x000000201c187810 */ /* 0x000fc40007ffe0ff */
[----:B------:R-:W-:Y:S02]  /*3120*/  LOP3.LUT R25, R25, 0x800000, RZ, 0xfc, !PT ;  /* 0x0080000019197812 */ /* 0x000fe400078efcff */
[----:B------:R-:W-:Y:S02]  /*3130*/  IADD3 R28, PT, PT, -R28, RZ, RZ ;  /* 0x000000ff1c1c7210 */ /* 0x000fe40007ffe1ff */
[----:B------:R-:W-:Y:S02]  /*3140*/  SHF.L.U32 R24, R25, R24, RZ ;  /* 0x0000001819187219 */ /* 0x000fe400000006ff */
[----:B------:R-:W-:Y:S02]  /*3150*/  SEL R28, R28, RZ, P2 ;  /* 0x000000ff1c1c7207 */ /* 0x000fe40001000000 */
[----:B------:R-:W-:Y:S02]  /*3160*/  ISETP.NE.AND P1, PT, R24, RZ, P1 ;  /* 0x000000ff1800720c */ /* 0x000fe40000f25270 */
[----:B------:R-:W-:-:S02]  /*3170*/  SHF.R.U32.HI R28, RZ, R28, R25 ;  /* 0x0000001cff1c7219 */ /* 0x000fc40000011619 */
[----:B------:R-:W-:Y:S02]  /*3180*/  PLOP3.LUT P0, PT, P0, P1, PT, 0xf8, 0x8f ;  /* 0x00000000008f781c */ /* 0x000fe40000703f70 */
[----:B------:R-:W-:Y:S02]  /*3190*/  SHF.R.U32.HI R24, RZ, 0x1, R28 ;  /* 0x00000001ff187819 */ /* 0x000fe4000001161c */
[----:B------:R-:W-:-:S04]  /*31a0*/  SEL R19, RZ, 0x1, !P0 ;  /* 0x00000001ff137807 */ /* 0x000fc80004000000 */
[----:B------:R-:W-:-:S04]  /*31b0*/  LOP3.LUT R19, R19, 0x1, R24, 0xf8, !PT ;  /* 0x0000000113137812 */ /* 0x000fc800078ef818 */
[----:B------:R-:W-:-:S04]  /*31c0*/  LOP3.LUT R19, R19, R28, RZ, 0xc0, !PT ;  /* 0x0000001c13137212 */ /* 0x000fc800078ec0ff */
[----:B------:R-:W-:-:S04]  /*31d0*/  IADD3 R19, PT, PT, R24, R19, RZ ;  /* 0x0000001318137210 */ /* 0x000fc80007ffe0ff */
[----:B------:R-:W-:Y:S01]  /*31e0*/  LOP3.LUT R2, R19, R2, RZ, 0xfc, !PT ;  /* 0x0000000213027212 */ /* 0x000fe200078efcff */
[----:B------:R-:W-:Y:S06]  /*31f0*/  BRA `(.L_x_67) ;  /* 0x0000000000107947 */ /* 0x000fec0003800000 */
.L_x_66:
[----:B------:R-:W-:-:S04]  /*3200*/  LOP3.LUT R2, R2, 0x80000000, RZ, 0xc0, !PT ;  /* 0x8000000002027812 */ /* 0x000fc800078ec0ff */
[----:B------:R-:W-:Y:S01]  /*3210*/  LOP3.LUT R2, R2, 0x7f800000, RZ, 0xfc, !PT ;  /* 0x7f80000002027812 */ /* 0x000fe200078efcff */
[----:B------:R-:W-:Y:S06]  /*3220*/  BRA `(.L_x_67) ;  /* 0x0000000000047947 */ /* 0x000fec0003800000 */
.L_x_65:
[----:B------:R-:W-:-:S07]  /*3230*/  LEA R2, R29, R2, 0x17 ;  /* 0x000000021d027211 */ /* 0x000fce00078eb8ff */
.L_x_67:
[----:B------:R-:W-:Y:S05]  /*3240*/  BSYNC.RECONVERGENT B1 ;  /* 0x0000000000017941 */ /* 0x000fea0003800200 */
.L_x_64:
[----:B------:R-:W-:Y:S05]  /*3250*/  BRA `(.L_x_68) ;  /* 0x0000000000207947 */ /* 0x000fea0003800000 */
.L_x_63:
[----:B------:R-:W-:-:S04]  /*3260*/  LOP3.LUT R2, R25, 0x80000000, R2, 0x48, !PT ;  /* 0x8000000019027812 */ /* 0x000fc800078e4802 */
[----:B------:R-:W-:Y:S01]  /*3270*/  LOP3.LUT R2, R2, 0x7f800000, RZ, 0xfc, !PT ;  /* 0x7f80000002027812 */ /* 0x000fe200078efcff */
[----:B------:R-:W-:Y:S06]  /*3280*/  BRA `(.L_x_68) ;  /* 0x0000000000147947 */ /* 0x000fec0003800000 */
.L_x_62:
[----:B------:R-:W-:Y:S01]  /*3290*/  LOP3.LUT R2, R25, 0x80000000, R2, 0x48, !PT ;  /* 0x8000000019027812 */ /* 0x000fe200078e4802 */
[----:B------:R-:W-:Y:S06]  /*32a0*/  BRA `(.L_x_68) ;  /* 0x00000000000c7947 */ /* 0x000fec0003800000 */
.L_x_61:
[----:B------:R-:W0:Y:S01]  /*32b0*/  MUFU.RSQ R2, -QNAN ;  /* 0xffc0000000027908 */ /* 0x000e220000001400 */
[----:B------:R-:W-:Y:S05]  /*32c0*/  BRA `(.L_x_68) ;  /* 0x0000000000047947 */ /* 0x000fea0003800000 */
.L_x_60:
[----:B------:R-:W-:-:S07]  /*32d0*/  FADD.FTZ R2, R2, R0 ;  /* 0x0000000002027221 */ /* 0x000fce0000010000 */
.L_x_68:
[----:B------:R-:W-:Y:S05]  /*32e0*/  BSYNC.RECONVERGENT B0 ;  /* 0x0000000000007941 */ /* 0x000fea0003800200 */
.L_x_58:
[----:B------:R-:W-:Y:S01]  /*32f0*/  HFMA2 R19, -RZ, RZ, 0, 0 ;  /* 0x00000000ff137431 */ /* 0x000fe200000001ff */
[----:B0-----:R-:W-:-:S03]  /*3300*/  MOV R27, R2 ;  /* 0x00000002001b7202 */ /* 0x001fc60000000f00 */
[----:B------:R-:W-:Y:S05]  /*3310*/  RET.REL.NODEC R18 `(_Z8normCalcPfS_S_S_i) ;  /* 0xffffffcc12387950 */ /* 0x000fea0003c3ffff */
.L_x_69:
[----:B------:R-:W-:-:S00]  /*3320*/  BRA `(.L_x_69) ;  /* 0xfffffffc00fc7947 */ /* 0x000fc0000383ffff */
[----:B------:R-:W-:-:S00]  /*3330*/  NOP ;  /* 0x0000000000007918 */ /* 0x000fc00000000000 */
        /* <DEDUP_REMOVED lines=12> */
.L_x_70:


//--------------------- .nv.shared.reserved.0     --------------------------
	.section	.nv.shared.reserved.0,"aw",@nobits
	.weak		__nv_reservedSMEM_offset_0_alias
	.size		__nv_reservedSMEM_offset_0_alias, 0, 64
	.other		__nv_reservedSMEM_offset_0_alias,@"STO_CUDA_RESERVED_SHARED STV_DEFAULT"
__nv_reservedSMEM_offset_0_alias:
	.zero		0
	.zero		64


//--------------------- .nv.constant0._Z8normCalcPfS_S_S_i --------------------------
	.section	.nv.constant0._Z8normCalcPfS_S_S_i,"a",@progbits
	.sectionflags	@""
	.align	4
.nv.constant0._Z8normCalcPfS_S_S_i:
	.zero		932


//--------------------- SYMBOLS --------------------------

	.type		.nv.reservedSmem.offset0,@object
	.size		.nv.reservedSmem.offset0,0x4
